//
// Generated by NVIDIA NVVM Compiler
//
// Compiler Build ID: CL-36424714
// Cuda compilation tools, release 13.0, V13.0.88
// Based on NVVM 20.0.0
//

.version 9.0
.target sm_100
.address_size 64

	// .globl	_Z19haze_removal_kernelPKhiiiiS0_Ph
// _ZZ12findMaxValuePKhPKiiiPfE8s_maxVal has been demoted

.visible .entry _Z19haze_removal_kernelPKhiiiiS0_Ph(
	.param .u64 .ptr .align 1 _Z19haze_removal_kernelPKhiiiiS0_Ph_param_0,
	.param .u32 _Z19haze_removal_kernelPKhiiiiS0_Ph_param_1,
	.param .u32 _Z19haze_removal_kernelPKhiiiiS0_Ph_param_2,
	.param .u32 _Z19haze_removal_kernelPKhiiiiS0_Ph_param_3,
	.param .u32 _Z19haze_removal_kernelPKhiiiiS0_Ph_param_4,
	.param .u64 .ptr .align 1 _Z19haze_removal_kernelPKhiiiiS0_Ph_param_5,
	.param .u64 .ptr .align 1 _Z19haze_removal_kernelPKhiiiiS0_Ph_param_6
)
{
	.reg .pred 	%p<14>;
	.reg .b16 	%rs<2>;
	.reg .b32 	%r<85>;
	.reg .b32 	%f<50>;
	.reg .b64 	%rd<23>;

	ld.param.u64 	%rd6, [_Z19haze_removal_kernelPKhiiiiS0_Ph_param_0];
	ld.param.u32 	%r20, [_Z19haze_removal_kernelPKhiiiiS0_Ph_param_1];
	ld.param.u32 	%r17, [_Z19haze_removal_kernelPKhiiiiS0_Ph_param_2];
	ld.param.u32 	%r18, [_Z19haze_removal_kernelPKhiiiiS0_Ph_param_3];
	ld.param.u32 	%r19, [_Z19haze_removal_kernelPKhiiiiS0_Ph_param_4];
	ld.param.u64 	%rd5, [_Z19haze_removal_kernelPKhiiiiS0_Ph_param_5];
	ld.param.u64 	%rd7, [_Z19haze_removal_kernelPKhiiiiS0_Ph_param_6];
	cvta.to.global.u64 	%rd1, %rd7;
	cvta.to.global.u64 	%rd2, %rd6;
	mov.u32 	%r22, %ctaid.x;
	mov.u32 	%r23, %ntid.x;
	mov.u32 	%r24, %tid.x;
	mad.lo.s32 	%r1, %r22, %r23, %r24;
	mov.u32 	%r25, %ctaid.y;
	mov.u32 	%r26, %ntid.y;
	mov.u32 	%r27, %tid.y;
	mad.lo.s32 	%r28, %r25, %r26, %r27;
	setp.ge.s32 	%p1, %r1, %r17;
	setp.ge.s32 	%p2, %r28, %r20;
	or.pred  	%p3, %p1, %p2;
	@%p3 bra 	$L__BB0_13;
	cvta.to.global.u64 	%rd8, %rd5;
	mad.lo.s32 	%r29, %r17, %r28, %r1;
	mul.lo.s32 	%r3, %r29, %r18;
	cvt.s64.s32 	%rd9, %r29;
	add.s64 	%rd10, %rd8, %rd9;
	ld.global.u8 	%rs1, [%rd10];
	cvt.rn.f32.u16 	%f3, %rs1;
	div.rn.f32 	%f4, %f3, 0f437F0000;
	setp.lt.f32 	%p4, %f4, 0f3F000000;
	selp.f32 	%f1, 0f3F000000, %f4, %p4;
	setp.lt.s32 	%p5, %r18, 1;
	@%p5 bra 	$L__BB0_13;
	cvt.rn.f32.s32 	%f2, %r19;
	and.b32  	%r4, %r18, 7;
	setp.lt.u32 	%p6, %r18, 8;
	mov.b32 	%r83, 0;
	@%p6 bra 	$L__BB0_5;
	and.b32  	%r83, %r18, 2147483640;
	neg.s32 	%r81, %r83;
	add.s64 	%rd3, %rd2, 3;
	add.s64 	%rd4, %rd1, 3;
	mov.u32 	%r80, %r3;
$L__BB0_4:
	.pragma "nounroll";
	cvt.s64.s32 	%rd11, %r80;
	add.s64 	%rd12, %rd3, %rd11;
	add.s64 	%rd13, %rd4, %rd11;
	ld.global.u8 	%r31, [%rd12+-3];
	sub.s32 	%r32, %r31, %r19;
	cvt.rn.f32.s32 	%f5, %r32;
	div.rn.f32 	%f6, %f5, %f1;
	add.f32 	%f7, %f6, %f2;
	cvt.rzi.u32.f32 	%r33, %f7;
	st.global.u8 	[%rd13+-3], %r33;
	ld.global.u8 	%r34, [%rd12+-2];
	sub.s32 	%r35, %r34, %r19;
	cvt.rn.f32.s32 	%f8, %r35;
	div.rn.f32 	%f9, %f8, %f1;
	add.f32 	%f10, %f9, %f2;
	cvt.rzi.u32.f32 	%r36, %f10;
	st.global.u8 	[%rd13+-2], %r36;
	ld.global.u8 	%r37, [%rd12+-1];
	sub.s32 	%r38, %r37, %r19;
	cvt.rn.f32.s32 	%f11, %r38;
	div.rn.f32 	%f12, %f11, %f1;
	add.f32 	%f13, %f12, %f2;
	cvt.rzi.u32.f32 	%r39, %f13;
	st.global.u8 	[%rd13+-1], %r39;
	ld.global.u8 	%r40, [%rd12];
	sub.s32 	%r41, %r40, %r19;
	cvt.rn.f32.s32 	%f14, %r41;
	div.rn.f32 	%f15, %f14, %f1;
	add.f32 	%f16, %f15, %f2;
	cvt.rzi.u32.f32 	%r42, %f16;
	st.global.u8 	[%rd13], %r42;
	ld.global.u8 	%r43, [%rd12+1];
	sub.s32 	%r44, %r43, %r19;
	cvt.rn.f32.s32 	%f17, %r44;
	div.rn.f32 	%f18, %f17, %f1;
	add.f32 	%f19, %f18, %f2;
	cvt.rzi.u32.f32 	%r45, %f19;
	st.global.u8 	[%rd13+1], %r45;
	ld.global.u8 	%r46, [%rd12+2];
	sub.s32 	%r47, %r46, %r19;
	cvt.rn.f32.s32 	%f20, %r47;
	div.rn.f32 	%f21, %f20, %f1;
	add.f32 	%f22, %f21, %f2;
	cvt.rzi.u32.f32 	%r48, %f22;
	st.global.u8 	[%rd13+2], %r48;
	ld.global.u8 	%r49, [%rd12+3];
	sub.s32 	%r50, %r49, %r19;
	cvt.rn.f32.s32 	%f23, %r50;
	div.rn.f32 	%f24, %f23, %f1;
	add.f32 	%f25, %f24, %f2;
	cvt.rzi.u32.f32 	%r51, %f25;
	st.global.u8 	[%rd13+3], %r51;
	ld.global.u8 	%r52, [%rd12+4];
	sub.s32 	%r53, %r52, %r19;
	cvt.rn.f32.s32 	%f26, %r53;
	div.rn.f32 	%f27, %f26, %f1;
	add.f32 	%f28, %f27, %f2;
	cvt.rzi.u32.f32 	%r54, %f28;
	st.global.u8 	[%rd13+4], %r54;
	add.s32 	%r81, %r81, 8;
	add.s32 	%r80, %r80, 8;
	setp.ne.s32 	%p7, %r81, 0;
	@%p7 bra 	$L__BB0_4;
$L__BB0_5:
	setp.eq.s32 	%p8, %r4, 0;
	@%p8 bra 	$L__BB0_13;
	and.b32  	%r12, %r18, 3;
	setp.lt.u32 	%p9, %r4, 4;
	@%p9 bra 	$L__BB0_8;
	add.s32 	%r55, %r83, %r3;
	cvt.s64.s32 	%rd14, %r55;
	add.s64 	%rd15, %rd2, %rd14;
	ld.global.u8 	%r56, [%rd15];
	sub.s32 	%r57, %r56, %r19;
	cvt.rn.f32.s32 	%f29, %r57;
	div.rn.f32 	%f30, %f29, %f1;
	add.f32 	%f31, %f30, %f2;
	cvt.rzi.u32.f32 	%r58, %f31;
	add.s64 	%rd16, %rd1, %rd14;
	st.global.u8 	[%rd16], %r58;
	ld.global.u8 	%r59, [%rd15+1];
	sub.s32 	%r60, %r59, %r19;
	cvt.rn.f32.s32 	%f32, %r60;
	div.rn.f32 	%f33, %f32, %f1;
	add.f32 	%f34, %f33, %f2;
	cvt.rzi.u32.f32 	%r61, %f34;
	st.global.u8 	[%rd16+1], %r61;
	ld.global.u8 	%r62, [%rd15+2];
	sub.s32 	%r63, %r62, %r19;
	cvt.rn.f32.s32 	%f35, %r63;
	div.rn.f32 	%f36, %f35, %f1;
	add.f32 	%f37, %f36, %f2;
	cvt.rzi.u32.f32 	%r64, %f37;
	st.global.u8 	[%rd16+2], %r64;
	ld.global.u8 	%r65, [%rd15+3];
	sub.s32 	%r66, %r65, %r19;
	cvt.rn.f32.s32 	%f38, %r66;
	div.rn.f32 	%f39, %f38, %f1;
	add.f32 	%f40, %f39, %f2;
	cvt.rzi.u32.f32 	%r67, %f40;
	st.global.u8 	[%rd16+3], %r67;
	add.s32 	%r83, %r83, 4;
$L__BB0_8:
	setp.eq.s32 	%p10, %r12, 0;
	@%p10 bra 	$L__BB0_13;
	setp.eq.s32 	%p11, %r12, 1;
	@%p11 bra 	$L__BB0_11;
	add.s32 	%r68, %r83, %r3;
	cvt.s64.s32 	%rd17, %r68;
	add.s64 	%rd18, %rd2, %rd17;
	ld.global.u8 	%r69, [%rd18];
	sub.s32 	%r70, %r69, %r19;
	cvt.rn.f32.s32 	%f41, %r70;
	div.rn.f32 	%f42, %f41, %f1;
	add.f32 	%f43, %f42, %f2;
	cvt.rzi.u32.f32 	%r71, %f43;
	add.s64 	%rd19, %rd1, %rd17;
	st.global.u8 	[%rd19], %r71;
	ld.global.u8 	%r72, [%rd18+1];
	sub.s32 	%r73, %r72, %r19;
	cvt.rn.f32.s32 	%f44, %r73;
	div.rn.f32 	%f45, %f44, %f1;
	add.f32 	%f46, %f45, %f2;
	cvt.rzi.u32.f32 	%r74, %f46;
	st.global.u8 	[%rd19+1], %r74;
	add.s32 	%r83, %r83, 2;
$L__BB0_11:
	and.b32  	%r75, %r18, 1;
	setp.eq.b32 	%p12, %r75, 1;
	not.pred 	%p13, %p12;
	@%p13 bra 	$L__BB0_13;
	add.s32 	%r76, %r83, %r3;
	cvt.s64.s32 	%rd20, %r76;
	add.s64 	%rd21, %rd2, %rd20;
	ld.global.u8 	%r77, [%rd21];
	sub.s32 	%r78, %r77, %r19;
	cvt.rn.f32.s32 	%f47, %r78;
	div.rn.f32 	%f48, %f47, %f1;
	add.f32 	%f49, %f48, %f2;
	cvt.rzi.u32.f32 	%r79, %f49;
	add.s64 	%rd22, %rd1, %rd20;
	st.global.u8 	[%rd22], %r79;
$L__BB0_13:
	ret;

}
	// .globl	_Z19calculate_tx_kerneliiifPhS_
.visible .entry _Z19calculate_tx_kerneliiifPhS_(
	.param .u32 _Z19calculate_tx_kerneliiifPhS__param_0,
	.param .u32 _Z19calculate_tx_kerneliiifPhS__param_1,
	.param .u32 _Z19calculate_tx_kerneliiifPhS__param_2,
	.param .f32 _Z19calculate_tx_kerneliiifPhS__param_3,
	.param .u64 .ptr .align 1 _Z19calculate_tx_kerneliiifPhS__param_4,
	.param .u64 .ptr .align 1 _Z19calculate_tx_kerneliiifPhS__param_5
)
{
	.reg .pred 	%p<4>;
	.reg .b16 	%rs<2>;
	.reg .b32 	%r<15>;
	.reg .b32 	%f<6>;
	.reg .b64 	%rd<8>;

	ld.param.u32 	%r4, [_Z19calculate_tx_kerneliiifPhS__param_0];
	ld.param.u32 	%r3, [_Z19calculate_tx_kerneliiifPhS__param_1];
	ld.param.f32 	%f1, [_Z19calculate_tx_kerneliiifPhS__param_3];
	ld.param.u64 	%rd1, [_Z19calculate_tx_kerneliiifPhS__param_4];
	ld.param.u64 	%rd2, [_Z19calculate_tx_kerneliiifPhS__param_5];
	mov.u32 	%r6, %ctaid.x;
	mov.u32 	%r7, %ntid.x;
	mov.u32 	%r8, %tid.x;
	mad.lo.s32 	%r1, %r6, %r7, %r8;
	mov.u32 	%r9, %ctaid.y;
	mov.u32 	%r10, %ntid.y;
	mov.u32 	%r11, %tid.y;
	mad.lo.s32 	%r12, %r9, %r10, %r11;
	setp.ge.s32 	%p1, %r1, %r3;
	setp.ge.s32 	%p2, %r12, %r4;
	or.pred  	%p3, %p1, %p2;
	@%p3 bra 	$L__BB1_2;
	cvta.to.global.u64 	%rd3, %rd1;
	cvta.to.global.u64 	%rd4, %rd2;
	mad.lo.s32 	%r13, %r3, %r12, %r1;
	cvt.s64.s32 	%rd5, %r13;
	add.s64 	%rd6, %rd3, %rd5;
	ld.global.u8 	%rs1, [%rd6];
	cvt.rn.f32.u16 	%f2, %rs1;
	div.rn.f32 	%f3, %f2, %f1;
	fma.rn.f32 	%f4, %f3, 0fBF733333, 0f3F800000;
	mul.f32 	%f5, %f4, 0f437F0000;
	cvt.rzi.u32.f32 	%r14, %f5;
	add.s64 	%rd7, %rd4, %rd5;
	st.global.u8 	[%rd7], %r14;
$L__BB1_2:
	ret;

}
	// .globl	_Z24sortIndicesByDarkChannelPKhPiii
.visible .entry _Z24sortIndicesByDarkChannelPKhPiii(
	.param .u64 .ptr .align 1 _Z24sortIndicesByDarkChannelPKhPiii_param_0,
	.param .u64 .ptr .align 1 _Z24sortIndicesByDarkChannelPKhPiii_param_1,
	.param .u32 _Z24sortIndicesByDarkChannelPKhPiii_param_2,
	.param .u32 _Z24sortIndicesByDarkChannelPKhPiii_param_3
)
{
	.reg .pred 	%p<9>;
	.reg .b16 	%rs<3>;
	.reg .b32 	%r<20>;
	.reg .b64 	%rd<17>;

	ld.param.u64 	%rd5, [_Z24sortIndicesByDarkChannelPKhPiii_param_0];
	ld.param.u64 	%rd6, [_Z24sortIndicesByDarkChannelPKhPiii_param_1];
	ld.param.u32 	%r7, [_Z24sortIndicesByDarkChannelPKhPiii_param_2];
	ld.param.u32 	%r8, [_Z24sortIndicesByDarkChannelPKhPiii_param_3];
	cvta.to.global.u64 	%rd1, %rd5;
	cvta.to.global.u64 	%rd2, %rd6;
	mov.u32 	%r9, %ctaid.y;
	mov.u32 	%r10, %ntid.y;
	mov.u32 	%r11, %tid.y;
	mad.lo.s32 	%r12, %r9, %r10, %r11;
	mov.u32 	%r13, %ctaid.x;
	mov.u32 	%r14, %ntid.x;
	mov.u32 	%r15, %tid.x;
	mad.lo.s32 	%r16, %r13, %r14, %r15;
	mad.lo.s32 	%r19, %r8, %r12, %r16;
	setp.lt.s32 	%p2, %r12, %r7;
	setp.lt.s32 	%p3, %r16, %r8;
	and.pred  	%p1, %p2, %p3;
	mul.wide.s32 	%rd7, %r19, 4;
	add.s64 	%rd3, %rd2, %rd7;
	not.pred 	%p4, %p1;
	@%p4 bra 	$L__BB2_2;
	st.global.u32 	[%rd3], %r19;
$L__BB2_2:
	bar.sync 	0;
	@%p4 bra 	$L__BB2_8;
	ld.global.u32 	%r2, [%rd3];
	setp.lt.s32 	%p6, %r19, 1;
	@%p6 bra 	$L__BB2_7;
	cvt.s64.s32 	%rd8, %r2;
	add.s64 	%rd4, %rd1, %rd8;
	mov.u32 	%r18, %r19;
$L__BB2_5:
	add.s32 	%r4, %r18, -1;
	ld.global.u8 	%rs1, [%rd4];
	mul.wide.u32 	%rd9, %r4, 4;
	add.s64 	%rd10, %rd2, %rd9;
	ld.global.u32 	%r5, [%rd10];
	cvt.s64.s32 	%rd11, %r5;
	add.s64 	%rd12, %rd1, %rd11;
	ld.global.u8 	%rs2, [%rd12];
	setp.le.u16 	%p7, %rs1, %rs2;
	mov.u32 	%r19, %r18;
	@%p7 bra 	$L__BB2_7;
	mul.wide.u32 	%rd13, %r18, 4;
	add.s64 	%rd14, %rd2, %rd13;
	st.global.u32 	[%rd14], %r5;
	setp.gt.u32 	%p8, %r18, 1;
	mov.b32 	%r19, 0;
	mov.u32 	%r18, %r4;
	@%p8 bra 	$L__BB2_5;
$L__BB2_7:
	mul.wide.s32 	%rd15, %r19, 4;
	add.s64 	%rd16, %rd2, %rd15;
	st.global.u32 	[%rd16], %r2;
$L__BB2_8:
	ret;

}
	// .globl	_Z12findMaxValuePKhPKiiiPf
.visible .entry _Z12findMaxValuePKhPKiiiPf(
	.param .u64 .ptr .align 1 _Z12findMaxValuePKhPKiiiPf_param_0,
	.param .u64 .ptr .align 1 _Z12findMaxValuePKhPKiiiPf_param_1,
	.param .u32 _Z12findMaxValuePKhPKiiiPf_param_2,
	.param .u32 _Z12findMaxValuePKhPKiiiPf_param_3,
	.param .u64 .ptr .align 1 _Z12findMaxValuePKhPKiiiPf_param_4
)
{
	.reg .pred 	%p<23>;
	.reg .b16 	%rs<4>;
	.reg .b32 	%r<46>;
	.reg .b32 	%f<36>;
	.reg .b64 	%rd<11>;
	// demoted variable
	.shared .align 4 .b8 _ZZ12findMaxValuePKhPKiiiPfE8s_maxVal[1024];
	ld.param.u64 	%rd1, [_Z12findMaxValuePKhPKiiiPf_param_0];
	ld.param.u64 	%rd2, [_Z12findMaxValuePKhPKiiiPf_param_1];
	ld.param.u32 	%r14, [_Z12findMaxValuePKhPKiiiPf_param_2];
	ld.param.u32 	%r15, [_Z12findMaxValuePKhPKiiiPf_param_3];
	ld.param.u64 	%rd3, [_Z12findMaxValuePKhPKiiiPf_param_4];
	mul.lo.s32 	%r16, %r15, %r14;
	mov.u32 	%r1, %tid.x;
	mov.u32 	%r17, %ctaid.x;
	mov.u32 	%r2, %ntid.x;
	mad.lo.s32 	%r3, %r17, %r2, %r1;
	shl.b32 	%r18, %r1, 2;
	mov.u32 	%r19, _ZZ12findMaxValuePKhPKiiiPfE8s_maxVal;
	add.s32 	%r4, %r19, %r18;
	mov.b32 	%r20, 0;
	st.shared.u32 	[%r4], %r20;
	setp.ge.s32 	%p1, %r3, %r16;
	@%p1 bra 	$L__BB3_2;
	cvta.to.global.u64 	%rd4, %rd2;
	cvta.to.global.u64 	%rd5, %rd1;
	mul.wide.s32 	%rd6, %r3, 4;
	add.s64 	%rd7, %rd4, %rd6;
	ld.global.u32 	%r21, [%rd7];
	mul.lo.s32 	%r22, %r21, 3;
	cvt.s64.s32 	%rd8, %r22;
	add.s64 	%rd9, %rd5, %rd8;
	ld.global.u8 	%rs1, [%rd9];
	ld.global.u8 	%rs2, [%rd9+1];
	ld.global.u8 	%rs3, [%rd9+2];
	cvt.rn.f32.u16 	%f1, %rs1;
	cvt.rn.f32.u16 	%f2, %rs2;
	max.f32 	%f3, %f1, %f2;
	cvt.rn.f32.u16 	%f4, %rs3;
	max.f32 	%f5, %f3, %f4;
	st.shared.f32 	[%r4], %f5;
$L__BB3_2:
	bar.sync 	0;
	setp.lt.u32 	%p2, %r2, 2;
	@%p2 bra 	$L__BB3_33;
	shr.u32 	%r5, %r2, 1;
	setp.ge.u32 	%p3, %r1, %r5;
	@%p3 bra 	$L__BB3_5;
	ld.shared.f32 	%f6, [%r4];
	shl.b32 	%r23, %r5, 2;
	add.s32 	%r24, %r4, %r23;
	ld.shared.f32 	%f7, [%r24];
	max.f32 	%f8, %f6, %f7;
	st.shared.f32 	[%r4], %f8;
$L__BB3_5:
	bar.sync 	0;
	setp.lt.u32 	%p4, %r2, 4;
	@%p4 bra 	$L__BB3_33;
	shr.u32 	%r25, %r2, 2;
	setp.ge.u32 	%p5, %r1, %r25;
	@%p5 bra 	$L__BB3_8;
	ld.shared.f32 	%f9, [%r4];
	and.b32  	%r26, %r2, 2044;
	add.s32 	%r27, %r4, %r26;
	ld.shared.f32 	%f10, [%r27];
	max.f32 	%f11, %f9, %f10;
	st.shared.f32 	[%r4], %f11;
$L__BB3_8:
	bar.sync 	0;
	setp.lt.u32 	%p6, %r2, 8;
	@%p6 bra 	$L__BB3_33;
	shr.u32 	%r6, %r2, 3;
	setp.ge.u32 	%p7, %r1, %r6;
	@%p7 bra 	$L__BB3_11;
	ld.shared.f32 	%f12, [%r4];
	shl.b32 	%r28, %r6, 2;
	add.s32 	%r29, %r4, %r28;
	ld.shared.f32 	%f13, [%r29];
	max.f32 	%f14, %f12, %f13;
	st.shared.f32 	[%r4], %f14;
$L__BB3_11:
	bar.sync 	0;
	setp.lt.u32 	%p8, %r2, 16;
	@%p8 bra 	$L__BB3_33;
	shr.u32 	%r7, %r2, 4;
	setp.ge.u32 	%p9, %r1, %r7;
	@%p9 bra 	$L__BB3_14;
	ld.shared.f32 	%f15, [%r4];
	shl.b32 	%r30, %r7, 2;
	add.s32 	%r31, %r4, %r30;
	ld.shared.f32 	%f16, [%r31];
	max.f32 	%f17, %f15, %f16;
	st.shared.f32 	[%r4], %f17;
$L__BB3_14:
	bar.sync 	0;
	setp.lt.u32 	%p10, %r2, 32;
	@%p10 bra 	$L__BB3_33;
	shr.u32 	%r8, %r2, 5;
	setp.ge.u32 	%p11, %r1, %r8;
	@%p11 bra 	$L__BB3_17;
	ld.shared.f32 	%f18, [%r4];
	shl.b32 	%r32, %r8, 2;
	add.s32 	%r33, %r4, %r32;
	ld.shared.f32 	%f19, [%r33];
	max.f32 	%f20, %f18, %f19;
	st.shared.f32 	[%r4], %f20;
$L__BB3_17:
	bar.sync 	0;
	setp.lt.u32 	%p12, %r2, 64;
	@%p12 bra 	$L__BB3_33;
	shr.u32 	%r9, %r2, 6;
	setp.ge.u32 	%p13, %r1, %r9;
	@%p13 bra 	$L__BB3_20;
	ld.shared.f32 	%f21, [%r4];
	shl.b32 	%r34, %r9, 2;
	add.s32 	%r35, %r4, %r34;
	ld.shared.f32 	%f22, [%r35];
	max.f32 	%f23, %f21, %f22;
	st.shared.f32 	[%r4], %f23;
$L__BB3_20:
	bar.sync 	0;
	setp.lt.u32 	%p14, %r2, 128;
	@%p14 bra 	$L__BB3_33;
	shr.u32 	%r10, %r2, 7;
	setp.ge.u32 	%p15, %r1, %r10;
	@%p15 bra 	$L__BB3_23;
	ld.shared.f32 	%f24, [%r4];
	shl.b32 	%r36, %r10, 2;
	add.s32 	%r37, %r4, %r36;
	ld.shared.f32 	%f25, [%r37];
	max.f32 	%f26, %f24, %f25;
	st.shared.f32 	[%r4], %f26;
$L__BB3_23:
	bar.sync 	0;
	setp.lt.u32 	%p16, %r2, 256;
	@%p16 bra 	$L__BB3_33;
	shr.u32 	%r11, %r2, 8;
	setp.ge.u32 	%p17, %r1, %r11;
	@%p17 bra 	$L__BB3_26;
	ld.shared.f32 	%f27, [%r4];
	shl.b32 	%r38, %r11, 2;
	add.s32 	%r39, %r4, %r38;
	ld.shared.f32 	%f28, [%r39];
	max.f32 	%f29, %f27, %f28;
	st.shared.f32 	[%r4], %f29;
$L__BB3_26:
	bar.sync 	0;
	setp.lt.u32 	%p18, %r2, 512;
	@%p18 bra 	$L__BB3_33;
	shr.u32 	%r12, %r2, 9;
	setp.ge.u32 	%p19, %r1, %r12;
	@%p19 bra 	$L__BB3_29;
	ld.shared.f32 	%f30, [%r4];
	shl.b32 	%r40, %r12, 2;
	add.s32 	%r41, %r4, %r40;
	ld.shared.f32 	%f31, [%r41];
	max.f32 	%f32, %f30, %f31;
	st.shared.f32 	[%r4], %f32;
$L__BB3_29:
	bar.sync 	0;
	setp.lt.u32 	%p20, %r2, 1024;
	@%p20 bra 	$L__BB3_33;
	shr.u32 	%r13, %r2, 10;
	setp.ge.u32 	%p21, %r1, %r13;
	@%p21 bra 	$L__BB3_32;
	ld.shared.f32 	%f33, [%r4];
	shl.b32 	%r42, %r13, 2;
	add.s32 	%r43, %r4, %r42;
	ld.shared.f32 	%f34, [%r43];
	max.f32 	%f35, %f33, %f34;
	st.shared.f32 	[%r4], %f35;
$L__BB3_32:
	bar.sync 	0;
$L__BB3_33:
	setp.ne.s32 	%p22, %r1, 0;
	@%p22 bra 	$L__BB3_35;
	ld.shared.u32 	%r44, [_ZZ12findMaxValuePKhPKiiiPfE8s_maxVal];
	cvta.to.global.u64 	%rd10, %rd3;
	atom.global.max.u32 	%r45, [%rd10], %r44;
$L__BB3_35:
	ret;

}
	// .globl	_Z18min_channel_kernelPhS_iii
.visible .entry _Z18min_channel_kernelPhS_iii(
	.param .u64 .ptr .align 1 _Z18min_channel_kernelPhS_iii_param_0,
	.param .u64 .ptr .align 1 _Z18min_channel_kernelPhS_iii_param_1,
	.param .u32 _Z18min_channel_kernelPhS_iii_param_2,
	.param .u32 _Z18min_channel_kernelPhS_iii_param_3,
	.param .u32 _Z18min_channel_kernelPhS_iii_param_4
)
{
	.reg .pred 	%p<13>;
	.reg .b16 	%rs<5>;
	.reg .b32 	%r<127>;
	.reg .b64 	%rd<16>;

	ld.param.u64 	%rd4, [_Z18min_channel_kernelPhS_iii_param_0];
	ld.param.u64 	%rd3, [_Z18min_channel_kernelPhS_iii_param_1];
	ld.param.u32 	%r37, [_Z18min_channel_kernelPhS_iii_param_2];
	ld.param.u32 	%r39, [_Z18min_channel_kernelPhS_iii_param_3];
	ld.param.u32 	%r36, [_Z18min_channel_kernelPhS_iii_param_4];
	cvta.to.global.u64 	%rd1, %rd4;
	mov.u32 	%r40, %ctaid.x;
	mov.u32 	%r41, %ntid.x;
	mov.u32 	%r42, %tid.x;
	mad.lo.s32 	%r43, %r40, %r41, %r42;
	mov.u32 	%r44, %ctaid.y;
	mov.u32 	%r45, %ntid.y;
	mov.u32 	%r46, %tid.y;
	mad.lo.s32 	%r47, %r44, %r45, %r46;
	mad.lo.s32 	%r1, %r39, %r47, %r43;
	setp.ge.s32 	%p1, %r43, %r39;
	setp.ge.s32 	%p2, %r47, %r37;
	or.pred  	%p3, %p1, %p2;
	@%p3 bra 	$L__BB4_16;
	setp.lt.s32 	%p4, %r36, 1;
	mov.b16 	%rs4, 255;
	@%p4 bra 	$L__BB4_15;
	mul.lo.s32 	%r2, %r1, %r36;
	and.b32  	%r3, %r36, 15;
	setp.lt.u32 	%p5, %r36, 16;
	mov.b32 	%r126, 255;
	mov.b32 	%r118, 0;
	@%p5 bra 	$L__BB4_5;
	and.b32  	%r118, %r36, 2147483632;
	neg.s32 	%r112, %r118;
	add.s64 	%rd2, %rd1, 7;
	mov.b32 	%r126, 255;
	mov.u32 	%r111, %r2;
$L__BB4_4:
	.pragma "nounroll";
	cvt.s64.s32 	%rd5, %r111;
	add.s64 	%rd6, %rd2, %rd5;
	ld.global.u8 	%r53, [%rd6+-7];
	min.s32 	%r54, %r126, %r53;
	ld.global.u8 	%r55, [%rd6+-6];
	min.u32 	%r56, %r54, %r55;
	ld.global.u8 	%r57, [%rd6+-5];
	min.u32 	%r58, %r56, %r57;
	ld.global.u8 	%r59, [%rd6+-4];
	min.u32 	%r60, %r58, %r59;
	ld.global.u8 	%r61, [%rd6+-3];
	min.u32 	%r62, %r60, %r61;
	ld.global.u8 	%r63, [%rd6+-2];
	min.u32 	%r64, %r62, %r63;
	ld.global.u8 	%r65, [%rd6+-1];
	min.u32 	%r66, %r64, %r65;
	ld.global.u8 	%r67, [%rd6];
	min.u32 	%r68, %r66, %r67;
	ld.global.u8 	%r69, [%rd6+1];
	min.u32 	%r70, %r68, %r69;
	ld.global.u8 	%r71, [%rd6+2];
	min.u32 	%r72, %r70, %r71;
	ld.global.u8 	%r73, [%rd6+3];
	min.u32 	%r74, %r72, %r73;
	ld.global.u8 	%r75, [%rd6+4];
	min.u32 	%r76, %r74, %r75;
	ld.global.u8 	%r77, [%rd6+5];
	min.u32 	%r78, %r76, %r77;
	ld.global.u8 	%r79, [%rd6+6];
	min.u32 	%r80, %r78, %r79;
	ld.global.u8 	%r81, [%rd6+7];
	min.u32 	%r82, %r80, %r81;
	ld.global.u8 	%r83, [%rd6+8];
	min.u32 	%r126, %r82, %r83;
	add.s32 	%r112, %r112, 16;
	add.s32 	%r111, %r111, 16;
	setp.ne.s32 	%p6, %r112, 0;
	@%p6 bra 	$L__BB4_4;
$L__BB4_5:
	setp.eq.s32 	%p7, %r3, 0;
	@%p7 bra 	$L__BB4_14;
	and.b32  	%r15, %r36, 7;
	setp.lt.u32 	%p8, %r3, 8;
	@%p8 bra 	$L__BB4_8;
	add.s32 	%r85, %r118, %r2;
	cvt.s64.s32 	%rd7, %r85;
	add.s64 	%rd8, %rd1, %rd7;
	ld.global.u8 	%r86, [%rd8];
	min.u32 	%r87, %r126, %r86;
	ld.global.u8 	%r88, [%rd8+1];
	min.u32 	%r89, %r87, %r88;
	ld.global.u8 	%r90, [%rd8+2];
	min.u32 	%r91, %r89, %r90;
	ld.global.u8 	%r92, [%rd8+3];
	min.u32 	%r93, %r91, %r92;
	ld.global.u8 	%r94, [%rd8+4];
	min.u32 	%r95, %r93, %r94;
	ld.global.u8 	%r96, [%rd8+5];
	min.u32 	%r97, %r95, %r96;
	ld.global.u8 	%r98, [%rd8+6];
	min.u32 	%r99, %r97, %r98;
	ld.global.u8 	%r100, [%rd8+7];
	min.u32 	%r126, %r99, %r100;
	add.s32 	%r118, %r118, 8;
$L__BB4_8:
	setp.eq.s32 	%p9, %r15, 0;
	@%p9 bra 	$L__BB4_14;
	and.b32  	%r21, %r36, 3;
	setp.lt.u32 	%p10, %r15, 4;
	@%p10 bra 	$L__BB4_11;
	add.s32 	%r102, %r118, %r2;
	cvt.s64.s32 	%rd9, %r102;
	add.s64 	%rd10, %rd1, %rd9;
	ld.global.u8 	%r103, [%rd10];
	min.u32 	%r104, %r126, %r103;
	ld.global.u8 	%r105, [%rd10+1];
	min.u32 	%r106, %r104, %r105;
	ld.global.u8 	%r107, [%rd10+2];
	min.u32 	%r108, %r106, %r107;
	ld.global.u8 	%r109, [%rd10+3];
	min.u32 	%r126, %r108, %r109;
	add.s32 	%r118, %r118, 4;
$L__BB4_11:
	setp.eq.s32 	%p11, %r21, 0;
	@%p11 bra 	$L__BB4_14;
	add.s32 	%r124, %r118, %r2;
	neg.s32 	%r123, %r21;
$L__BB4_13:
	.pragma "nounroll";
	cvt.s64.s32 	%rd11, %r124;
	add.s64 	%rd12, %rd1, %rd11;
	ld.global.u8 	%r110, [%rd12];
	min.s32 	%r126, %r126, %r110;
	add.s32 	%r124, %r124, 1;
	add.s32 	%r123, %r123, 1;
	setp.ne.s32 	%p12, %r123, 0;
	@%p12 bra 	$L__BB4_13;
$L__BB4_14:
	cvt.u16.u32 	%rs4, %r126;
$L__BB4_15:
	cvt.s64.s32 	%rd13, %r1;
	cvta.to.global.u64 	%rd14, %rd3;
	add.s64 	%rd15, %rd14, %rd13;
	st.global.u8 	[%rd15], %rs4;
$L__BB4_16:
	ret;

}
	// .globl	_Z17min_filter_kernelPhS_iii
.visible .entry _Z17min_filter_kernelPhS_iii(
	.param .u64 .ptr .align 1 _Z17min_filter_kernelPhS_iii_param_0,
	.param .u64 .ptr .align 1 _Z17min_filter_kernelPhS_iii_param_1,
	.param .u32 _Z17min_filter_kernelPhS_iii_param_2,
	.param .u32 _Z17min_filter_kernelPhS_iii_param_3,
	.param .u32 _Z17min_filter_kernelPhS_iii_param_4
)
{
	.reg .pred 	%p<11>;
	.reg .b16 	%rs<5>;
	.reg .b32 	%r<130>;
	.reg .b64 	%rd<15>;

	ld.param.u64 	%rd4, [_Z17min_filter_kernelPhS_iii_param_0];
	ld.param.u64 	%rd3, [_Z17min_filter_kernelPhS_iii_param_1];
	ld.param.u32 	%r39, [_Z17min_filter_kernelPhS_iii_param_2];
	ld.param.u32 	%r37, [_Z17min_filter_kernelPhS_iii_param_3];
	ld.param.u32 	%r38, [_Z17min_filter_kernelPhS_iii_param_4];
	cvta.to.global.u64 	%rd1, %rd4;
	mov.u32 	%r40, %ctaid.x;
	mov.u32 	%r41, %ntid.x;
	mov.u32 	%r42, %tid.x;
	mad.lo.s32 	%r1, %r40, %r41, %r42;
	mov.u32 	%r43, %ctaid.y;
	mov.u32 	%r44, %ntid.y;
	mov.u32 	%r45, %tid.y;
	mad.lo.s32 	%r2, %r43, %r44, %r45;
	add.s32 	%r3, %r38, %r2;
	add.s32 	%r46, %r38, %r1;
	sub.s32 	%r47, %r39, %r38;
	setp.ge.s32 	%p1, %r3, %r47;
	sub.s32 	%r48, %r37, %r38;
	setp.ge.s32 	%p2, %r46, %r48;
	or.pred  	%p3, %p1, %p2;
	@%p3 bra 	$L__BB5_15;
	neg.s32 	%r5, %r38;
	setp.lt.s32 	%p4, %r38, 0;
	mov.b16 	%rs4, 255;
	@%p4 bra 	$L__BB5_14;
	shl.b32 	%r51, %r38, 1;
	and.b32  	%r6, %r51, 14;
	and.b32  	%r7, %r51, 6;
	and.b32  	%r8, %r38, 1;
	and.b32  	%r52, %r51, -16;
	neg.s32 	%r9, %r52;
	mov.b32 	%r124, 255;
	mov.u32 	%r117, %r5;
$L__BB5_3:
	setp.lt.u32 	%p5, %r38, 8;
	add.s32 	%r53, %r117, %r3;
	mul.lo.s32 	%r12, %r53, %r37;
	add.s32 	%r13, %r12, %r46;
	mov.u32 	%r123, %r5;
	@%p5 bra 	$L__BB5_6;
	add.s32 	%r119, %r1, %r12;
	mov.u32 	%r120, %r9;
	mov.u32 	%r123, %r5;
$L__BB5_5:
	.pragma "nounroll";
	cvt.s64.s32 	%rd5, %r119;
	add.s64 	%rd6, %rd1, %rd5;
	ld.global.u8 	%r54, [%rd6];
	min.s32 	%r55, %r124, %r54;
	ld.global.u8 	%r56, [%rd6+1];
	min.u32 	%r57, %r55, %r56;
	ld.global.u8 	%r58, [%rd6+2];
	min.u32 	%r59, %r57, %r58;
	ld.global.u8 	%r60, [%rd6+3];
	min.u32 	%r61, %r59, %r60;
	ld.global.u8 	%r62, [%rd6+4];
	min.u32 	%r63, %r61, %r62;
	ld.global.u8 	%r64, [%rd6+5];
	min.u32 	%r65, %r63, %r64;
	ld.global.u8 	%r66, [%rd6+6];
	min.u32 	%r67, %r65, %r66;
	ld.global.u8 	%r68, [%rd6+7];
	min.u32 	%r69, %r67, %r68;
	ld.global.u8 	%r70, [%rd6+8];
	min.u32 	%r71, %r69, %r70;
	ld.global.u8 	%r72, [%rd6+9];
	min.u32 	%r73, %r71, %r72;
	ld.global.u8 	%r74, [%rd6+10];
	min.u32 	%r75, %r73, %r74;
	ld.global.u8 	%r76, [%rd6+11];
	min.u32 	%r77, %r75, %r76;
	ld.global.u8 	%r78, [%rd6+12];
	min.u32 	%r79, %r77, %r78;
	ld.global.u8 	%r80, [%rd6+13];
	min.u32 	%r81, %r79, %r80;
	ld.global.u8 	%r82, [%rd6+14];
	min.u32 	%r83, %r81, %r82;
	ld.global.u8 	%r84, [%rd6+15];
	min.u32 	%r124, %r83, %r84;
	add.s32 	%r123, %r123, 16;
	add.s32 	%r120, %r120, 16;
	add.s32 	%r119, %r119, 16;
	setp.ne.s32 	%p6, %r120, 0;
	@%p6 bra 	$L__BB5_5;
$L__BB5_6:
	setp.lt.u32 	%p7, %r6, 7;
	@%p7 bra 	$L__BB5_8;
	add.s32 	%r85, %r13, %r123;
	cvt.s64.s32 	%rd7, %r85;
	add.s64 	%rd8, %rd1, %rd7;
	ld.global.u8 	%r86, [%rd8];
	min.s32 	%r87, %r124, %r86;
	ld.global.u8 	%r88, [%rd8+1];
	min.u32 	%r89, %r87, %r88;
	ld.global.u8 	%r90, [%rd8+2];
	min.u32 	%r91, %r89, %r90;
	ld.global.u8 	%r92, [%rd8+3];
	min.u32 	%r93, %r91, %r92;
	ld.global.u8 	%r94, [%rd8+4];
	min.u32 	%r95, %r93, %r94;
	ld.global.u8 	%r96, [%rd8+5];
	min.u32 	%r97, %r95, %r96;
	ld.global.u8 	%r98, [%rd8+6];
	min.u32 	%r99, %r97, %r98;
	ld.global.u8 	%r100, [%rd8+7];
	min.u32 	%r124, %r99, %r100;
	add.s32 	%r123, %r123, 8;
$L__BB5_8:
	setp.lt.u32 	%p8, %r7, 3;
	@%p8 bra 	$L__BB5_10;
	add.s32 	%r101, %r13, %r123;
	cvt.s64.s32 	%rd9, %r101;
	add.s64 	%rd10, %rd1, %rd9;
	ld.global.u8 	%r102, [%rd10];
	min.s32 	%r103, %r124, %r102;
	ld.global.u8 	%r104, [%rd10+1];
	min.u32 	%r105, %r103, %r104;
	ld.global.u8 	%r106, [%rd10+2];
	min.u32 	%r107, %r105, %r106;
	ld.global.u8 	%r108, [%rd10+3];
	min.u32 	%r124, %r107, %r108;
	add.s32 	%r123, %r123, 4;
$L__BB5_10:
	setp.eq.s32 	%p9, %r8, 0;
	add.s32 	%r109, %r13, %r123;
	cvt.s64.s32 	%rd11, %r109;
	add.s64 	%rd2, %rd1, %rd11;
	ld.global.u8 	%r110, [%rd2];
	min.s32 	%r124, %r124, %r110;
	@%p9 bra 	$L__BB5_12;
	ld.global.u8 	%r111, [%rd2+1];
	min.u32 	%r112, %r124, %r111;
	ld.global.u8 	%r113, [%rd2+2];
	min.u32 	%r124, %r112, %r113;
$L__BB5_12:
	add.s32 	%r36, %r117, 1;
	setp.ne.s32 	%p10, %r117, %r38;
	mov.u32 	%r117, %r36;
	@%p10 bra 	$L__BB5_3;
	cvt.u16.u32 	%rs4, %r124;
$L__BB5_14:
	shl.b32 	%r114, %r38, 1;
	sub.s32 	%r115, %r37, %r114;
	mad.lo.s32 	%r116, %r115, %r2, %r1;
	cvt.s64.s32 	%rd12, %r116;
	cvta.to.global.u64 	%rd13, %rd3;
	add.s64 	%rd14, %rd13, %rd12;
	st.global.u8 	[%rd14], %rs4;
$L__BB5_15:
	ret;

}
	// .globl	_Z8padImagePhS_iii
.visible .entry _Z8padImagePhS_iii(
	.param .u64 .ptr .align 1 _Z8padImagePhS_iii_param_0,
	.param .u64 .ptr .align 1 _Z8padImagePhS_iii_param_1,
	.param .u32 _Z8padImagePhS_iii_param_2,
	.param .u32 _Z8padImagePhS_iii_param_3,
	.param .u32 _Z8padImagePhS_iii_param_4
)
{
	.reg .pred 	%p<18>;
	.reg .b16 	%rs<6>;
	.reg .b32 	%r<40>;
	.reg .b64 	%rd<21>;

	ld.param.u64 	%rd5, [_Z8padImagePhS_iii_param_0];
	ld.param.u64 	%rd6, [_Z8padImagePhS_iii_param_1];
	ld.param.u32 	%r5, [_Z8padImagePhS_iii_param_2];
	ld.param.u32 	%r6, [_Z8padImagePhS_iii_param_3];
	ld.param.u32 	%r8, [_Z8padImagePhS_iii_param_4];
	cvta.to.global.u64 	%rd1, %rd6;
	cvta.to.global.u64 	%rd2, %rd5;
	mov.u32 	%r9, %ctaid.x;
	mov.u32 	%r10, %ntid.x;
	mov.u32 	%r11, %tid.x;
	mad.lo.s32 	%r1, %r9, %r10, %r11;
	mov.u32 	%r12, %ctaid.y;
	mov.u32 	%r13, %ntid.y;
	mov.u32 	%r14, %tid.y;
	mad.lo.s32 	%r15, %r12, %r13, %r14;
	setp.ge.s32 	%p1, %r1, %r6;
	setp.ge.s32 	%p2, %r15, %r8;
	mul.lo.s32 	%r3, %r6, %r15;
	add.s32 	%r16, %r3, %r1;
	cvt.s64.s32 	%rd7, %r16;
	add.s64 	%rd3, %rd2, %rd7;
	or.pred  	%p3, %p1, %p2;
	@%p3 bra 	$L__BB6_2;
	shl.b32 	%r17, %r8, 1;
	add.s32 	%r18, %r17, %r6;
	add.s32 	%r19, %r17, %r1;
	mad.lo.s32 	%r20, %r18, %r15, %r19;
	ld.global.u8 	%rs1, [%rd3];
	cvt.s64.s32 	%rd8, %r20;
	add.s64 	%rd9, %rd1, %rd8;
	st.global.u8 	[%rd9], %rs1;
$L__BB6_2:
	setp.ge.s32 	%p4, %r1, %r6;
	sub.s32 	%r21, %r5, %r8;
	setp.lt.s32 	%p5, %r15, %r21;
	add.s32 	%r22, %r15, -1;
	mad.lo.s32 	%r23, %r22, %r6, %r1;
	cvt.s64.s32 	%rd10, %r23;
	add.s64 	%rd4, %rd2, %rd10;
	or.pred  	%p6, %p4, %p5;
	@%p6 bra 	$L__BB6_4;
	shl.b32 	%r24, %r8, 1;
	add.s32 	%r25, %r24, %r15;
	add.s32 	%r26, %r24, %r6;
	add.s32 	%r27, %r24, %r1;
	mad.lo.s32 	%r28, %r25, %r26, %r27;
	ld.global.u8 	%rs2, [%rd4];
	cvt.s64.s32 	%rd11, %r28;
	add.s64 	%rd12, %rd1, %rd11;
	st.global.u8 	[%rd12], %rs2;
$L__BB6_4:
	setp.ge.s32 	%p7, %r1, %r8;
	setp.ge.s32 	%p8, %r15, %r5;
	or.pred  	%p9, %p7, %p8;
	@%p9 bra 	$L__BB6_6;
	shl.b32 	%r29, %r8, 1;
	add.s32 	%r30, %r29, %r6;
	mad.lo.s32 	%r31, %r30, %r15, %r1;
	cvt.s64.s32 	%rd13, %r3;
	add.s64 	%rd14, %rd2, %rd13;
	ld.global.u8 	%rs3, [%rd14];
	cvt.s64.s32 	%rd15, %r31;
	add.s64 	%rd16, %rd1, %rd15;
	st.global.u8 	[%rd16], %rs3;
$L__BB6_6:
	setp.ge.s32 	%p10, %r15, %r5;
	setp.lt.s32 	%p11, %r1, %r6;
	add.s32 	%r4, %r8, %r6;
	setp.ge.s32 	%p12, %r1, %r4;
	or.pred  	%p13, %p12, %p10;
	or.pred  	%p14, %p13, %p11;
	@%p14 bra 	$L__BB6_8;
	shl.b32 	%r32, %r8, 1;
	add.s32 	%r33, %r4, %r8;
	add.s32 	%r34, %r32, %r1;
	mad.lo.s32 	%r35, %r33, %r15, %r34;
	ld.global.u8 	%rs4, [%rd4+1];
	cvt.s64.s32 	%rd17, %r35;
	add.s64 	%rd18, %rd1, %rd17;
	st.global.u8 	[%rd18], %rs4;
$L__BB6_8:
	setp.ge.s32 	%p15, %r15, %r5;
	setp.ge.s32 	%p16, %r1, %r6;
	or.pred  	%p17, %p16, %p15;
	@%p17 bra 	$L__BB6_10;
	add.s32 	%r36, %r8, %r1;
	add.s32 	%r37, %r8, %r15;
	add.s32 	%r38, %r4, %r8;
	mad.lo.s32 	%r39, %r38, %r37, %r36;
	ld.global.u8 	%rs5, [%rd3];
	cvt.s64.s32 	%rd19, %r39;
	add.s64 	%rd20, %rd1, %rd19;
	st.global.u8 	[%rd20], %rs5;
$L__BB6_10:
	ret;

}


// ===== COMPILED SASS (sm_100) =====

	.target	sm_100

	.elftype	@"ET_EXEC"


//--------------------- .note.nv.tkinfo           --------------------------
	.section	.note.nv.tkinfo,"",@"SHT_NOTE"
	.sectionflags	@"SHF_NOTE_NV_TKINFO"
	.tkinfo
        /*0018*/ 	.word	0x00000002
        /*0030*/ 	.string	""
        /*0030*/ 	.string	"ptxas"
        /*0030*/ 	.string	"Cuda compilation tools, release 13.0, V13.0.88"
        /*0030*/ 	.string	"Build cuda_13.0.r13.0/compiler.36424714_0"
        /*0030*/ 	.string	"-arch sm_100 -m 64 "



//--------------------- .note.nv.cuinfo           --------------------------
	.section	.note.nv.cuinfo,"",@"SHT_NOTE"
	.sectionflags	@"SHF_NOTE_NV_CUINFO"
        /*0018*/ 	.short	0x0002
        /*001a*/ 	.short	0x0064
        /*001c*/ 	.short	0x0082
	.zero		2


//--------------------- .nv.info                  --------------------------
	.section	.nv.info,"",@"SHT_CUDA_INFO"
	.align	4


	//----- nvinfo : EIATTR_REGCOUNT
	.align		4
        /*0000*/ 	.byte	0x04, 0x2f
        /*0002*/ 	.short	(.L_1 - .L_0)
	.align		4
.L_0:
        /*0004*/ 	.word	index@(_Z19haze_removal_kernelPKhiiiiS0_Ph)
        /*0008*/ 	.word	0x0000001c


	//----- nvinfo : EIATTR_FRAME_SIZE
	.align		4
.L_1:
        /*000c*/ 	.byte	0x04, 0x11
        /*000e*/ 	.short	(.L_3 - .L_2)
	.align		4
.L_2:
        /*0010*/ 	.word	index@($__internal_1_$__cuda_sm3x_div_rn_noftz_f32_slowpath)
        /*0014*/ 	.word	0x00000000


	//----- nvinfo : EIATTR_FRAME_SIZE
	.align		4
.L_3:
        /*0018*/ 	.byte	0x04, 0x11
        /*001a*/ 	.short	(.L_5 - .L_4)
	.align		4
.L_4:
        /*001c*/ 	.word	index@(_Z19haze_removal_kernelPKhiiiiS0_Ph)
        /*0020*/ 	.word	0x00000000


	//----- nvinfo : EIATTR_REGCOUNT
	.align		4
.L_5:
        /*0024*/ 	.byte	0x04, 0x2f
        /*0026*/ 	.short	(.L_7 - .L_6)
	.align		4
.L_6:
        /*0028*/ 	.word	index@(_Z19calculate_tx_kerneliiifPhS_)
        /*002c*/ 	.word	0x00000010


	//----- nvinfo : EIATTR_FRAME_SIZE
	.align		4
.L_7:
        /*0030*/ 	.byte	0x04, 0x11
        /*0032*/ 	.short	(.L_9 - .L_8)
	.align		4
.L_8:
        /*0034*/ 	.word	index@($__internal_0_$__cuda_sm3x_div_rn_noftz_f32_slowpath)
        /*0038*/ 	.word	0x00000000


	//----- nvinfo : EIATTR_FRAME_SIZE
	.align		4
.L_9:
        /*003c*/ 	.byte	0x04, 0x11
        /*003e*/ 	.short	(.L_11 - .L_10)
	.align		4
.L_10:
        /*0040*/ 	.word	index@(_Z19calculate_tx_kerneliiifPhS_)
        /*0044*/ 	.word	0x00000000


	//----- nvinfo : EIATTR_REGCOUNT
	.align		4
.L_11:
        /*0048*/ 	.byte	0x04, 0x2f
        /*004a*/ 	.short	(.L_13 - .L_12)
	.align		4
.L_12:
        /*004c*/ 	.word	index@(_Z24sortIndicesByDarkChannelPKhPiii)
        /*0050*/ 	.word	0x00000014


	//----- nvinfo : EIATTR_FRAME_SIZE
	.align		4
.L_13:
        /*0054*/ 	.byte	0x04, 0x11
        /*0056*/ 	.short	(.L_15 - .L_14)
	.align		4
.L_14:
        /*0058*/ 	.word	index@(_Z24sortIndicesByDarkChannelPKhPiii)
        /*005c*/ 	.word	0x00000000


	//----- nvinfo : EIATTR_REGCOUNT
	.align		4
.L_15:
        /*0060*/ 	.byte	0x04, 0x2f
        /*0062*/ 	.short	(.L_17 - .L_16)
	.align		4
.L_16:
        /*0064*/ 	.word	index@(_Z12findMaxValuePKhPKiiiPf)
        /*0068*/ 	.word	0x0000000e


	//----- nvinfo : EIATTR_FRAME_SIZE
	.align		4
.L_17:
        /*006c*/ 	.byte	0x04, 0x11
        /*006e*/ 	.short	(.L_19 - .L_18)
	.align		4
.L_18:
        /*0070*/ 	.word	index@(_Z12findMaxValuePKhPKiiiPf)
        /*0074*/ 	.word	0x00000000


	//----- nvinfo : EIATTR_REGCOUNT
	.align		4
.L_19:
        /*0078*/ 	.byte	0x04, 0x2f
        /*007a*/ 	.short	(.L_21 - .L_20)
	.align		4
.L_20:
        /*007c*/ 	.word	index@(_Z18min_channel_kernelPhS_iii)
        /*0080*/ 	.word	0x00000019


	//----- nvinfo : EIATTR_FRAME_SIZE
	.align		4
.L_21:
        /*0084*/ 	.byte	0x04, 0x11
        /*0086*/ 	.short	(.L_23 - .L_22)
	.align		4
.L_22:
        /*0088*/ 	.word	index@(_Z18min_channel_kernelPhS_iii)
        /*008c*/ 	.word	0x00000000


	//----- nvinfo : EIATTR_REGCOUNT
	.align		4
.L_23:
        /*0090*/ 	.byte	0x04, 0x2f
        /*0092*/ 	.short	(.L_25 - .L_24)
	.align		4
.L_24:
        /*0094*/ 	.word	index@(_Z17min_filter_kernelPhS_iii)
        /*0098*/ 	.word	0x00000020


	//----- nvinfo : EIATTR_FRAME_SIZE
	.align		4
.L_25:
        /*009c*/ 	.byte	0x04, 0x11
        /*009e*/ 	.short	(.L_27 - .L_26)
	.align		4
.L_26:
        /*00a0*/ 	.word	index@(_Z17min_filter_kernelPhS_iii)
        /*00a4*/ 	.word	0x00000000


	//----- nvinfo : EIATTR_REGCOUNT
	.align		4
.L_27:
        /*00a8*/ 	.byte	0x04, 0x2f
        /*00aa*/ 	.short	(.L_29 - .L_28)
	.align		4
.L_28:
        /*00ac*/ 	.word	index@(_Z8padImagePhS_iii)
        /*00b0*/ 	.word	0x00000018


	//----- nvinfo : EIATTR_FRAME_SIZE
	.align		4
.L_29:
        /*00b4*/ 	.byte	0x04, 0x11
        /*00b6*/ 	.short	(.L_31 - .L_30)
	.align		4
.L_30:
        /*00b8*/ 	.word	index@(_Z8padImagePhS_iii)
        /*00bc*/ 	.word	0x00000000


	//----- nvinfo : EIATTR_MIN_STACK_SIZE
	.align		4
.L_31:
        /*00c0*/ 	.byte	0x04, 0x12
        /*00c2*/ 	.short	(.L_33 - .L_32)
	.align		4
.L_32:
        /*00c4*/ 	.word	index@(_Z8padImagePhS_iii)
        /*00c8*/ 	.word	0x00000000


	//----- nvinfo : EIATTR_MIN_STACK_SIZE
	.align		4
.L_33:
        /*00cc*/ 	.byte	0x04, 0x12
        /*00ce*/ 	.short	(.L_35 - .L_34)
	.align		4
.L_34:
        /*00d0*/ 	.word	index@(_Z17min_filter_kernelPhS_iii)
        /*00d4*/ 	.word	0x00000000


	//----- nvinfo : EIATTR_MIN_STACK_SIZE
	.align		4
.L_35:
        /*00d8*/ 	.byte	0x04, 0x12
        /*00da*/ 	.short	(.L_37 - .L_36)
	.align		4
.L_36:
        /*00dc*/ 	.word	index@(_Z18min_channel_kernelPhS_iii)
        /*00e0*/ 	.word	0x00000000


	//----- nvinfo : EIATTR_MIN_STACK_SIZE
	.align		4
.L_37:
        /*00e4*/ 	.byte	0x04, 0x12
        /*00e6*/ 	.short	(.L_39 - .L_38)
	.align		4
.L_38:
        /*00e8*/ 	.word	index@(_Z12findMaxValuePKhPKiiiPf)
        /*00ec*/ 	.word	0x00000000


	//----- nvinfo : EIATTR_MIN_STACK_SIZE
	.align		4
.L_39:
        /*00f0*/ 	.byte	0x04, 0x12
        /*00f2*/ 	.short	(.L_41 - .L_40)
	.align		4
.L_40:
        /*00f4*/ 	.word	index@(_Z24sortIndicesByDarkChannelPKhPiii)
        /*00f8*/ 	.word	0x00000000


	//----- nvinfo : EIATTR_MIN_STACK_SIZE
	.align		4
.L_41:
        /*00fc*/ 	.byte	0x04, 0x12
        /*00fe*/ 	.short	(.L_43 - .L_42)
	.align		4
.L_42:
        /*0100*/ 	.word	index@(_Z19calculate_tx_kerneliiifPhS_)
        /*0104*/ 	.word	0x00000000


	//----- nvinfo : EIATTR_MIN_STACK_SIZE
	.align		4
.L_43:
        /*0108*/ 	.byte	0x04, 0x12
        /*010a*/ 	.short	(.L_45 - .L_44)
	.align		4
.L_44:
        /*010c*/ 	.word	index@(_Z19haze_removal_kernelPKhiiiiS0_Ph)
        /*0110*/ 	.word	0x00000000
.L_45:


//--------------------- .nv.compat                --------------------------
	.section	.nv.compat,"",@"SHT_CUDA_COMPAT_INFO"
	.align	4
        /*0000*/ 	.byte	0x02, 0x09, 0x00, 0x00, 0x02, 0x02, 0x01, 0x00, 0x02, 0x05, 0x05, 0x00, 0x03, 0x07, 0x01, 0x01
        /*0010*/ 	.byte	0x02, 0x03, 0x00, 0x00, 0x02, 0x06, 0x01, 0x00, 0x04, 0x0b, 0x08, 0x00, 0x01, 0x00, 0x00, 0x00
        /*0020*/ 	.byte	0x00, 0x00, 0x00, 0x00


//--------------------- .nv.info._Z8padImagePhS_iii --------------------------
	.section	.nv.info._Z8padImagePhS_iii,"",@"SHT_CUDA_INFO"
	.sectionflags	@""
	.align	4


	//----- nvinfo : EIATTR_CUDA_API_VERSION
	.align		4
        /*0000*/ 	.byte	0x04, 0x37
        /*0002*/ 	.short	(.L_47 - .L_46)
.L_46:
        /*0004*/ 	.word	0x00000082


	//----- nvinfo : EIATTR_KPARAM_INFO
	.align		4
.L_47:
        /*0008*/ 	.byte	0x04, 0x17
        /*000a*/ 	.short	(.L_49 - .L_48)
.L_48:
        /*000c*/ 	.word	0x00000000
        /*0010*/ 	.short	0x0004
        /*0012*/ 	.short	0x0018
        /*0014*/ 	.byte	0x00, 0xf0, 0x11, 0x00


	//----- nvinfo : EIATTR_KPARAM_INFO
	.align		4
.L_49:
        /*0018*/ 	.byte	0x04, 0x17
        /*001a*/ 	.short	(.L_51 - .L_50)
.L_50:
        /*001c*/ 	.word	0x00000000
        /*0020*/ 	.short	0x0003
        /*0022*/ 	.short	0x0014
        /*0024*/ 	.byte	0x00, 0xf0, 0x11, 0x00


	//----- nvinfo : EIATTR_KPARAM_INFO
	.align		4
.L_51:
        /*0028*/ 	.byte	0x04, 0x17
        /*002a*/ 	.short	(.L_53 - .L_52)
.L_52:
        /*002c*/ 	.word	0x00000000
        /*0030*/ 	.short	0x0002
        /*0032*/ 	.short	0x0010
        /*0034*/ 	.byte	0x00, 0xf0, 0x11, 0x00


	//----- nvinfo : EIATTR_KPARAM_INFO
	.align		4
.L_53:
        /*0038*/ 	.byte	0x04, 0x17
        /*003a*/ 	.short	(.L_55 - .L_54)
.L_54:
        /*003c*/ 	.word	0x00000000
        /*0040*/ 	.short	0x0001
        /*0042*/ 	.short	0x0008
        /*0044*/ 	.byte	0x00, 0xf5, 0x21, 0x00


	//----- nvinfo : EIATTR_KPARAM_INFO
	.align		4
.L_55:
        /*0048*/ 	.byte	0x04, 0x17
        /*004a*/ 	.short	(.L_57 - .L_56)
.L_56:
        /*004c*/ 	.word	0x00000000
        /*0050*/ 	.short	0x0000
        /*0052*/ 	.short	0x0000
        /*0054*/ 	.byte	0x00, 0xf5, 0x21, 0x00


	//----- nvinfo : EIATTR_SPARSE_MMA_MASK
	.align		4
.L_57:
        /*0058*/ 	.byte	0x03, 0x50
        /*005a*/ 	.short	0x0000


	//----- nvinfo : EIATTR_MAXREG_COUNT
	.align		4
        /*005c*/ 	.byte	0x03, 0x1b
        /*005e*/ 	.short	0x00ff


	//----- nvinfo : EIATTR_MERCURY_ISA_VERSION
	.align		4
        /*0060*/ 	.byte	0x03, 0x5f
        /*0062*/ 	.short	0x0101


	//----- nvinfo : EIATTR_VRC_CTA_INIT_COUNT
	.align		4
        /*0064*/ 	.byte	0x02, 0x4a
	.zero		1
	.zero		1


	//----- nvinfo : EIATTR_EXIT_INSTR_OFFSETS
	.align		4
        /*0068*/ 	.byte	0x04, 0x1c
        /*006a*/ 	.short	(.L_59 - .L_58)


	//   ....[0]....
.L_58:
        /*006c*/ 	.word	0x00000460


	//   ....[1]....
        /*0070*/ 	.word	0x00000500


	//----- nvinfo : EIATTR_CRS_STACK_SIZE
	.align		4
.L_59:
        /*0074*/ 	.byte	0x04, 0x1e
        /*0076*/ 	.short	(.L_61 - .L_60)
.L_60:
        /*0078*/ 	.word	0x00000000


	//----- nvinfo : EIATTR_CBANK_PARAM_SIZE
	.align		4
.L_61:
        /*007c*/ 	.byte	0x03, 0x19
        /*007e*/ 	.short	0x001c


	//----- nvinfo : EIATTR_PARAM_CBANK
	.align		4
        /*0080*/ 	.byte	0x04, 0x0a
        /*0082*/ 	.short	(.L_63 - .L_62)
	.align		4
.L_62:
        /*0084*/ 	.word	index@(.nv.constant0._Z8padImagePhS_iii)
        /*0088*/ 	.short	0x0380
        /*008a*/ 	.short	0x001c


	//----- nvinfo : EIATTR_SW_WAR
	.align		4
.L_63:
        /*008c*/ 	.byte	0x04, 0x36
        /*008e*/ 	.short	(.L_65 - .L_64)
.L_64:
        /*0090*/ 	.word	0x00000008
.L_65:


//--------------------- .nv.info._Z17min_filter_kernelPhS_iii --------------------------
	.section	.nv.info._Z17min_filter_kernelPhS_iii,"",@"SHT_CUDA_INFO"
	.sectionflags	@""
	.align	4


	//----- nvinfo : EIATTR_CUDA_API_VERSION
	.align		4
        /*0000*/ 	.byte	0x04, 0x37
        /*0002*/ 	.short	(.L_67 - .L_66)
.L_66:
        /*0004*/ 	.word	0x00000082


	//----- nvinfo : EIATTR_KPARAM_INFO
	.align		4
.L_67:
        /*0008*/ 	.byte	0x04, 0x17
        /*000a*/ 	.short	(.L_69 - .L_68)
.L_68:
        /*000c*/ 	.word	0x00000000
        /*0010*/ 	.short	0x0004
        /*0012*/ 	.short	0x0018
        /*0014*/ 	.byte	0x00, 0xf0, 0x11, 0x00


	//----- nvinfo : EIATTR_KPARAM_INFO
	.align		4
.L_69:
        /*0018*/ 	.byte	0x04, 0x17
        /*001a*/ 	.short	(.L_71 - .L_70)
.L_70:
        /*001c*/ 	.word	0x00000000
        /*0020*/ 	.short	0x0003
        /*0022*/ 	.short	0x0014
        /*0024*/ 	.byte	0x00, 0xf0, 0x11, 0x00


	//----- nvinfo : EIATTR_KPARAM_INFO
	.align		4
.L_71:
        /*0028*/ 	.byte	0x04, 0x17
        /*002a*/ 	.short	(.L_73 - .L_72)
.L_72:
        /*002c*/ 	.word	0x00000000
        /*0030*/ 	.short	0x0002
        /*0032*/ 	.short	0x0010
        /*0034*/ 	.byte	0x00, 0xf0, 0x11, 0x00


	//----- nvinfo : EIATTR_KPARAM_INFO
	.align		4
.L_73:
        /*0038*/ 	.byte	0x04, 0x17
        /*003a*/ 	.short	(.L_75 - .L_74)
.L_74:
        /*003c*/ 	.word	0x00000000
        /*0040*/ 	.short	0x0001
        /*0042*/ 	.short	0x0008
        /*0044*/ 	.byte	0x00, 0xf5, 0x21, 0x00


	//----- nvinfo : EIATTR_KPARAM_INFO
	.align		4
.L_75:
        /*0048*/ 	.byte	0x04, 0x17
        /*004a*/ 	.short	(.L_77 - .L_76)
.L_76:
        /*004c*/ 	.word	0x00000000
        /*0050*/ 	.short	0x0000
        /*0052*/ 	.short	0x0000
        /*0054*/ 	.byte	0x00, 0xf5, 0x21, 0x00


	//----- nvinfo : EIATTR_SPARSE_MMA_MASK
	.align		4
.L_77:
        /*0058*/ 	.byte	0x03, 0x50
        /*005a*/ 	.short	0x0000


	//----- nvinfo : EIATTR_MAXREG_COUNT
	.align		4
        /*005c*/ 	.byte	0x03, 0x1b
        /*005e*/ 	.short	0x00ff


	//----- nvinfo : EIATTR_MERCURY_ISA_VERSION
	.align		4
        /*0060*/ 	.byte	0x03, 0x5f
        /*0062*/ 	.short	0x0101


	//----- nvinfo : EIATTR_VRC_CTA_INIT_COUNT
	.align		4
        /*0064*/ 	.byte	0x02, 0x4a
	.zero		1
	.zero		1


	//----- nvinfo : EIATTR_EXIT_INSTR_OFFSETS
	.align		4
        /*0068*/ 	.byte	0x04, 0x1c
        /*006a*/ 	.short	(.L_79 - .L_78)


	//   ....[0]....
.L_78:
        /*006c*/ 	.word	0x00000120


	//   ....[1]....
        /*0070*/ 	.word	0x000007d0


	//----- nvinfo : EIATTR_CBANK_PARAM_SIZE
	.align		4
.L_79:
        /*0074*/ 	.byte	0x03, 0x19
        /*0076*/ 	.short	0x001c


	//----- nvinfo : EIATTR_PARAM_CBANK
	.align		4
        /*0078*/ 	.byte	0x04, 0x0a
        /*007a*/ 	.short	(.L_81 - .L_80)
	.align		4
.L_80:
        /*007c*/ 	.word	index@(.nv.constant0._Z17min_filter_kernelPhS_iii)
        /*0080*/ 	.short	0x0380
        /*0082*/ 	.short	0x001c


	//----- nvinfo : EIATTR_SW_WAR
	.align		4
.L_81:
        /*0084*/ 	.byte	0x04, 0x36
        /*0086*/ 	.short	(.L_83 - .L_82)
.L_82:
        /*0088*/ 	.word	0x00000008
.L_83:


//--------------------- .nv.info._Z18min_channel_kernelPhS_iii --------------------------
	.section	.nv.info._Z18min_channel_kernelPhS_iii,"",@"SHT_CUDA_INFO"
	.sectionflags	@""
	.align	4


	//----- nvinfo : EIATTR_CUDA_API_VERSION
	.align		4
        /*0000*/ 	.byte	0x04, 0x37
        /*0002*/ 	.short	(.L_85 - .L_84)
.L_84:
        /*0004*/ 	.word	0x00000082


	//----- nvinfo : EIATTR_KPARAM_INFO
	.align		4
.L_85:
        /*0008*/ 	.byte	0x04, 0x17
        /*000a*/ 	.short	(.L_87 - .L_86)
.L_86:
        /*000c*/ 	.word	0x00000000
        /*0010*/ 	.short	0x0004
        /*0012*/ 	.short	0x0018
        /*0014*/ 	.byte	0x00, 0xf0, 0x11, 0x00


	//----- nvinfo : EIATTR_KPARAM_INFO
	.align		4
.L_87:
        /*0018*/ 	.byte	0x04, 0x17
        /*001a*/ 	.short	(.L_89 - .L_88)
.L_88:
        /*001c*/ 	.word	0x00000000
        /*0020*/ 	.short	0x0003
        /*0022*/ 	.short	0x0014
        /*0024*/ 	.byte	0x00, 0xf0, 0x11, 0x00


	//----- nvinfo : EIATTR_KPARAM_INFO
	.align		4
.L_89:
        /*0028*/ 	.byte	0x04, 0x17
        /*002a*/ 	.short	(.L_91 - .L_90)
.L_90:
        /*002c*/ 	.word	0x00000000
        /*0030*/ 	.short	0x0002
        /*0032*/ 	.short	0x0010
        /*0034*/ 	.byte	0x00, 0xf0, 0x11, 0x00


	//----- nvinfo : EIATTR_KPARAM_INFO
	.align		4
.L_91:
        /*0038*/ 	.byte	0x04, 0x17
        /*003a*/ 	.short	(.L_93 - .L_92)
.L_92:
        /*003c*/ 	.word	0x00000000
        /*0040*/ 	.short	0x0001
        /*0042*/ 	.short	0x0008
        /*0044*/ 	.byte	0x00, 0xf5, 0x21, 0x00


	//----- nvinfo : EIATTR_KPARAM_INFO
	.align		4
.L_93:
        /*0048*/ 	.byte	0x04, 0x17
        /*004a*/ 	.short	(.L_95 - .L_94)
.L_94:
        /*004c*/ 	.word	0x00000000
        /*0050*/ 	.short	0x0000
        /*0052*/ 	.short	0x0000
        /*0054*/ 	.byte	0x00, 0xf5, 0x21, 0x00


	//----- nvinfo : EIATTR_SPARSE_MMA_MASK
	.align		4
.L_95:
        /*0058*/ 	.byte	0x03, 0x50
        /*005a*/ 	.short	0x0000


	//----- nvinfo : EIATTR_MAXREG_COUNT
	.align		4
        /*005c*/ 	.byte	0x03, 0x1b
        /*005e*/ 	.short	0x00ff


	//----- nvinfo : EIATTR_MERCURY_ISA_VERSION
	.align		4
        /*0060*/ 	.byte	0x03, 0x5f
        /*0062*/ 	.short	0x0101


	//----- nvinfo : EIATTR_VRC_CTA_INIT_COUNT
	.align		4
        /*0064*/ 	.byte	0x02, 0x4a
	.zero		1
	.zero		1


	//----- nvinfo : EIATTR_EXIT_INSTR_OFFSETS
	.align		4
        /*0068*/ 	.byte	0x04, 0x1c
        /*006a*/ 	.short	(.L_97 - .L_96)


	//   ....[0]....
.L_96:
        /*006c*/ 	.word	0x000000d0


	//   ....[1]....
        /*0070*/ 	.word	0x00000750


	//----- nvinfo : EIATTR_CBANK_PARAM_SIZE
	.align		4
.L_97:
        /*0074*/ 	.byte	0x03, 0x19
        /*0076*/ 	.short	0x001c


	//----- nvinfo : EIATTR_PARAM_CBANK
	.align		4
        /*0078*/ 	.byte	0x04, 0x0a
        /*007a*/ 	.short	(.L_99 - .L_98)
	.align		4
.L_98:
        /*007c*/ 	.word	index@(.nv.constant0._Z18min_channel_kernelPhS_iii)
        /*0080*/ 	.short	0x0380
        /*0082*/ 	.short	0x001c


	//----- nvinfo : EIATTR_SW_WAR
	.align		4
.L_99:
        /*0084*/ 	.byte	0x04, 0x36
        /*0086*/ 	.short	(.L_101 - .L_100)
.L_100:
        /*0088*/ 	.word	0x00000008
.L_101:


//--------------------- .nv.info._Z12findMaxValuePKhPKiiiPf --------------------------
	.section	.nv.info._Z12findMaxValuePKhPKiiiPf,"",@"SHT_CUDA_INFO"
	.sectionflags	@""
	.align	4


	//----- nvinfo : EIATTR_CUDA_API_VERSION
	.align		4
        /*0000*/ 	.byte	0x04, 0x37
        /*0002*/ 	.short	(.L_103 - .L_102)
.L_102:
        /*0004*/ 	.word	0x00000082


	//----- nvinfo : EIATTR_KPARAM_INFO
	.align		4
.L_103:
        /*0008*/ 	.byte	0x04, 0x17
        /*000a*/ 	.short	(.L_105 - .L_104)
.L_104:
        /*000c*/ 	.word	0x00000000
        /*0010*/ 	.short	0x0004
        /*0012*/ 	.short	0x0018
        /*0014*/ 	.byte	0x00, 0xf5, 0x21, 0x00


	//----- nvinfo : EIATTR_KPARAM_INFO
	.align		4
.L_105:
        /*0018*/ 	.byte	0x04, 0x17
        /*001a*/ 	.short	(.L_107 - .L_106)
.L_106:
        /*001c*/ 	.word	0x00000000
        /*0020*/ 	.short	0x0003
        /*0022*/ 	.short	0x0014
        /*0024*/ 	.byte	0x00, 0xf0, 0x11, 0x00


	//----- nvinfo : EIATTR_KPARAM_INFO
	.align		4
.L_107:
        /*0028*/ 	.byte	0x04, 0x17
        /*002a*/ 	.short	(.L_109 - .L_108)
.L_108:
        /*002c*/ 	.word	0x00000000
        /*0030*/ 	.short	0x0002
        /*0032*/ 	.short	0x0010
        /*0034*/ 	.byte	0x00, 0xf0, 0x11, 0x00


	//----- nvinfo : EIATTR_KPARAM_INFO
	.align		4
.L_109:
        /*0038*/ 	.byte	0x04, 0x17
        /*003a*/ 	.short	(.L_111 - .L_110)
.L_110:
        /*003c*/ 	.word	0x00000000
        /*0040*/ 	.short	0x0001
        /*0042*/ 	.short	0x0008
        /*0044*/ 	.byte	0x00, 0xf5, 0x21, 0x00


	//----- nvinfo : EIATTR_KPARAM_INFO
	.align		4
.L_111:
        /*0048*/ 	.byte	0x04, 0x17
        /*004a*/ 	.short	(.L_113 - .L_112)
.L_112:
        /*004c*/ 	.word	0x00000000
        /*0050*/ 	.short	0x0000
        /*0052*/ 	.short	0x0000
        /*0054*/ 	.byte	0x00, 0xf5, 0x21, 0x00


	//----- nvinfo : EIATTR_SPARSE_MMA_MASK
	.align		4
.L_113:
        /*0058*/ 	.byte	0x03, 0x50
        /*005a*/ 	.short	0x0000


	//----- nvinfo : EIATTR_MAXREG_COUNT
	.align		4
        /*005c*/ 	.byte	0x03, 0x1b
        /*005e*/ 	.short	0x00ff


	//----- nvinfo : EIATTR_NUM_BARRIERS
	.align		4
        /*0060*/ 	.byte	0x02, 0x4c
        /*0062*/ 	.byte	0x01
	.zero		1


	//----- nvinfo : EIATTR_MERCURY_ISA_VERSION
	.align		4
        /*0064*/ 	.byte	0x03, 0x5f
        /*0066*/ 	.short	0x0101


	//----- nvinfo : EIATTR_VRC_CTA_INIT_COUNT
	.align		4
        /*0068*/ 	.byte	0x02, 0x4a
	.zero		1
	.zero		1


	//----- nvinfo : EIATTR_EXIT_INSTR_OFFSETS
	.align		4
        /*006c*/ 	.byte	0x04, 0x1c
        /*006e*/ 	.short	(.L_115 - .L_114)


	//   ....[0]....
.L_114:
        /*0070*/ 	.word	0x00000840


	//   ....[1]....
        /*0074*/ 	.word	0x00000880


	//----- nvinfo : EIATTR_CBANK_PARAM_SIZE
	.align		4
.L_115:
        /*0078*/ 	.byte	0x03, 0x19
        /*007a*/ 	.short	0x0020


	//----- nvinfo : EIATTR_PARAM_CBANK
	.align		4
        /*007c*/ 	.byte	0x04, 0x0a
        /*007e*/ 	.short	(.L_117 - .L_116)
	.align		4
.L_116:
        /*0080*/ 	.word	index@(.nv.constant0._Z12findMaxValuePKhPKiiiPf)
        /*0084*/ 	.short	0x0380
        /*0086*/ 	.short	0x0020


	//----- nvinfo : EIATTR_SW_WAR
	.align		4
.L_117:
        /*0088*/ 	.byte	0x04, 0x36
        /*008a*/ 	.short	(.L_119 - .L_118)
.L_118:
        /*008c*/ 	.word	0x00000008
.L_119:


//--------------------- .nv.info._Z24sortIndicesByDarkChannelPKhPiii --------------------------
	.section	.nv.info._Z24sortIndicesByDarkChannelPKhPiii,"",@"SHT_CUDA_INFO"
	.sectionflags	@""
	.align	4


	//----- nvinfo : EIATTR_CUDA_API_VERSION
	.align		4
        /*0000*/ 	.byte	0x04, 0x37
        /*0002*/ 	.short	(.L_121 - .L_120)
.L_120:
        /*0004*/ 	.word	0x00000082


	//----- nvinfo : EIATTR_KPARAM_INFO
	.align		4
.L_121:
        /*0008*/ 	.byte	0x04, 0x17
        /*000a*/ 	.short	(.L_123 - .L_122)
.L_122:
        /*000c*/ 	.word	0x00000000
        /*0010*/ 	.short	0x0003
        /*0012*/ 	.short	0x0014
        /*0014*/ 	.byte	0x00, 0xf0, 0x11, 0x00


	//----- nvinfo : EIATTR_KPARAM_INFO
	.align		4
.L_123:
        /*0018*/ 	.byte	0x04, 0x17
        /*001a*/ 	.short	(.L_125 - .L_124)
.L_124:
        /*001c*/ 	.word	0x00000000
        /*0020*/ 	.short	0x0002
        /*0022*/ 	.short	0x0010
        /*0024*/ 	.byte	0x00, 0xf0, 0x11, 0x00


	//----- nvinfo : EIATTR_KPARAM_INFO
	.align		4
.L_125:
        /*0028*/ 	.byte	0x04, 0x17
        /*002a*/ 	.short	(.L_127 - .L_126)
.L_126:
        /*002c*/ 	.word	0x00000000
        /*0030*/ 	.short	0x0001
        /*0032*/ 	.short	0x0008
        /*0034*/ 	.byte	0x00, 0xf5, 0x21, 0x00


	//----- nvinfo : EIATTR_KPARAM_INFO
	.align		4
.L_127:
        /*0038*/ 	.byte	0x04, 0x17
        /*003a*/ 	.short	(.L_129 - .L_128)
.L_128:
        /*003c*/ 	.word	0x00000000
        /*0040*/ 	.short	0x0000
        /*0042*/ 	.short	0x0000
        /*0044*/ 	.byte	0x00, 0xf5, 0x21, 0x00


	//----- nvinfo : EIATTR_SPARSE_MMA_MASK
	.align		4
.L_129:
        /*0048*/ 	.byte	0x03, 0x50
        /*004a*/ 	.short	0x0000


	//----- nvinfo : EIATTR_MAXREG_COUNT
	.align		4
        /*004c*/ 	.byte	0x03, 0x1b
        /*004e*/ 	.short	0x00ff


	//----- nvinfo : EIATTR_NUM_BARRIERS
	.align		4
        /*0050*/ 	.byte	0x02, 0x4c
        /*0052*/ 	.byte	0x01
	.zero		1


	//----- nvinfo : EIATTR_MERCURY_ISA_VERSION
	.align		4
        /*0054*/ 	.byte	0x03, 0x5f
        /*0056*/ 	.short	0x0101


	//----- nvinfo : EIATTR_VRC_CTA_INIT_COUNT
	.align		4
        /*0058*/ 	.byte	0x02, 0x4a
	.zero		1
	.zero		1


	//----- nvinfo : EIATTR_EXIT_INSTR_OFFSETS
	.align		4
        /*005c*/ 	.byte	0x04, 0x1c
        /*005e*/ 	.short	(.L_131 - .L_130)


	//   ....[0]....
.L_130:
        /*0060*/ 	.word	0x00000140


	//   ....[1]....
        /*0064*/ 	.word	0x00000320


	//----- nvinfo : EIATTR_CRS_STACK_SIZE
	.align		4
.L_131:
        /*0068*/ 	.byte	0x04, 0x1e
        /*006a*/ 	.short	(.L_133 - .L_132)
.L_132:
        /*006c*/ 	.word	0x00000000


	//----- nvinfo : EIATTR_CBANK_PARAM_SIZE
	.align		4
.L_133:
        /*0070*/ 	.byte	0x03, 0x19
        /*0072*/ 	.short	0x0018


	//----- nvinfo : EIATTR_PARAM_CBANK
	.align		4
        /*0074*/ 	.byte	0x04, 0x0a
        /*0076*/ 	.short	(.L_135 - .L_134)
	.align		4
.L_134:
        /*0078*/ 	.word	index@(.nv.constant0._Z24sortIndicesByDarkChannelPKhPiii)
        /*007c*/ 	.short	0x0380
        /*007e*/ 	.short	0x0018


	//----- nvinfo : EIATTR_SW_WAR
	.align		4
.L_135:
        /*0080*/ 	.byte	0x04, 0x36
        /*0082*/ 	.short	(.L_137 - .L_136)
.L_136:
        /*0084*/ 	.word	0x00000008
.L_137:


//--------------------- .nv.info._Z19calculate_tx_kerneliiifPhS_ --------------------------
	.section	.nv.info._Z19calculate_tx_kerneliiifPhS_,"",@"SHT_CUDA_INFO"
	.sectionflags	@""
	.align	4


	//----- nvinfo : EIATTR_CUDA_API_VERSION
	.align		4
        /*0000*/ 	.byte	0x04, 0x37
        /*0002*/ 	.short	(.L_139 - .L_138)
.L_138:
        /*0004*/ 	.word	0x00000082


	//----- nvinfo : EIATTR_KPARAM_INFO
	.align		4
.L_139:
        /*0008*/ 	.byte	0x04, 0x17
        /*000a*/ 	.short	(.L_141 - .L_140)
.L_140:
        /*000c*/ 	.word	0x00000000
        /*0010*/ 	.short	0x0005
        /*0012*/ 	.short	0x0018
        /*0014*/ 	.byte	0x00, 0xf5, 0x21, 0x00


	//----- nvinfo : EIATTR_KPARAM_INFO
	.align		4
.L_141:
        /*0018*/ 	.byte	0x04, 0x17
        /*001a*/ 	.short	(.L_143 - .L_142)
.L_142:
        /*001c*/ 	.word	0x00000000
        /*0020*/ 	.short	0x0004
        /*0022*/ 	.short	0x0010
        /*0024*/ 	.byte	0x00, 0xf5, 0x21, 0x00


	//----- nvinfo : EIATTR_KPARAM_INFO
	.align		4
.L_143:
        /*0028*/ 	.byte	0x04, 0x17
        /*002a*/ 	.short	(.L_145 - .L_144)
.L_144:
        /*002c*/ 	.word	0x00000000
        /*0030*/ 	.short	0x0003
        /*0032*/ 	.short	0x000c
        /*0034*/ 	.byte	0x00, 0xf0, 0x11, 0x00


	//----- nvinfo : EIATTR_KPARAM_INFO
	.align		4
.L_145:
        /*0038*/ 	.byte	0x04, 0x17
        /*003a*/ 	.short	(.L_147 - .L_146)
.L_146:
        /*003c*/ 	.word	0x00000000
        /*0040*/ 	.short	0x0002
        /*0042*/ 	.short	0x0008
        /*0044*/ 	.byte	0x00, 0xf0, 0x11, 0x00


	//----- nvinfo : EIATTR_KPARAM_INFO
	.align		4
.L_147:
        /*0048*/ 	.byte	0x04, 0x17
        /*004a*/ 	.short	(.L_149 - .L_148)
.L_148:
        /*004c*/ 	.word	0x00000000
        /*0050*/ 	.short	0x0001
        /*0052*/ 	.short	0x0004
        /*0054*/ 	.byte	0x00, 0xf0, 0x11, 0x00


	//----- nvinfo : EIATTR_KPARAM_INFO
	.align		4
.L_149:
        /*0058*/ 	.byte	0x04, 0x17
        /*005a*/ 	.short	(.L_151 - .L_150)
.L_150:
        /*005c*/ 	.word	0x00000000
        /*0060*/ 	.short	0x0000
        /*0062*/ 	.short	0x0000
        /*0064*/ 	.byte	0x00, 0xf0, 0x11, 0x00


	//----- nvinfo : EIATTR_SPARSE_MMA_MASK
	.align		4
.L_151:
        /*0068*/ 	.byte	0x03, 0x50
        /*006a*/ 	.short	0x0000


	//----- nvinfo : EIATTR_MAXREG_COUNT
	.align		4
        /*006c*/ 	.byte	0x03, 0x1b
        /*006e*/ 	.short	0x00ff


	//----- nvinfo : EIATTR_MERCURY_ISA_VERSION
	.align		4
        /*0070*/ 	.byte	0x03, 0x5f
        /*0072*/ 	.short	0x0101


	//----- nvinfo : EIATTR_VRC_CTA_INIT_COUNT
	.align		4
        /*0074*/ 	.byte	0x02, 0x4a
	.zero		1
	.zero		1


	//----- nvinfo : EIATTR_EXIT_INSTR_OFFSETS
	.align		4
        /*0078*/ 	.byte	0x04, 0x1c
        /*007a*/ 	.short	(.L_153 - .L_152)


	//   ....[0]....
.L_152:
        /*007c*/ 	.word	0x000000c0


	//   ....[1]....
        /*0080*/ 	.word	0x000002b0


	//----- nvinfo : EIATTR_CRS_STACK_SIZE
	.align		4
.L_153:
        /*0084*/ 	.byte	0x04, 0x1e
        /*0086*/ 	.short	(.L_155 - .L_154)
.L_154:
        /*0088*/ 	.word	0x00000000


	//----- nvinfo : EIATTR_CBANK_PARAM_SIZE
	.align		4
.L_155:
        /*008c*/ 	.byte	0x03, 0x19
        /*008e*/ 	.short	0x0020


	//----- nvinfo : EIATTR_PARAM_CBANK
	.align		4
        /*0090*/ 	.byte	0x04, 0x0a
        /*0092*/ 	.short	(.L_157 - .L_156)
	.align		4
.L_156:
        /*0094*/ 	.word	index@(.nv.constant0._Z19calculate_tx_kerneliiifPhS_)
        /*0098*/ 	.short	0x0380
        /*009a*/ 	.short	0x0020


	//----- nvinfo : EIATTR_SW_WAR
	.align		4
.L_157:
        /*009c*/ 	.byte	0x04, 0x36
        /*009e*/ 	.short	(.L_159 - .L_158)
.L_158:
        /*00a0*/ 	.word	0x00000008
.L_159:


//--------------------- .nv.info._Z19haze_removal_kernelPKhiiiiS0_Ph --------------------------
	.section	.nv.info._Z19haze_removal_kernelPKhiiiiS0_Ph,"",@"SHT_CUDA_INFO"
	.sectionflags	@""
	.align	4


	//----- nvinfo : EIATTR_CUDA_API_VERSION
	.align		4
        /*0000*/ 	.byte	0x04, 0x37
        /*0002*/ 	.short	(.L_161 - .L_160)
.L_160:
        /*0004*/ 	.word	0x00000082


	//----- nvinfo : EIATTR_KPARAM_INFO
	.align		4
.L_161:
        /*0008*/ 	.byte	0x04, 0x17
        /*000a*/ 	.short	(.L_163 - .L_162)
.L_162:
        /*000c*/ 	.word	0x00000000
        /*0010*/ 	.short	0x0006
        /*0012*/ 	.short	0x0020
        /*0014*/ 	.byte	0x00, 0xf5, 0x21, 0x00


	//----- nvinfo : EIATTR_KPARAM_INFO
	.align		4
.L_163:
        /*0018*/ 	.byte	0x04, 0x17
        /*001a*/ 	.short	(.L_165 - .L_164)
.L_164:
        /*001c*/ 	.word	0x00000000
        /*0020*/ 	.short	0x0005
        /*0022*/ 	.short	0x0018
        /*0024*/ 	.byte	0x00, 0xf5, 0x21, 0x00


	//----- nvinfo : EIATTR_KPARAM_INFO
	.align		4
.L_165:
        /*0028*/ 	.byte	0x04, 0x17
        /*002a*/ 	.short	(.L_167 - .L_166)
.L_166:
        /*002c*/ 	.word	0x00000000
        /*0030*/ 	.short	0x0004
        /*0032*/ 	.short	0x0014
        /*0034*/ 	.byte	0x00, 0xf0, 0x11, 0x00


	//----- nvinfo : EIATTR_KPARAM_INFO
	.align		4
.L_167:
        /*0038*/ 	.byte	0x04, 0x17
        /*003a*/ 	.short	(.L_169 - .L_168)
.L_168:
        /*003c*/ 	.word	0x00000000
        /*0040*/ 	.short	0x0003
        /*0042*/ 	.short	0x0010
        /*0044*/ 	.byte	0x00, 0xf0, 0x11, 0x00


	//----- nvinfo : EIATTR_KPARAM_INFO
	.align		4
.L_169:
        /*0048*/ 	.byte	0x04, 0x17
        /*004a*/ 	.short	(.L_171 - .L_170)
.L_170:
        /*004c*/ 	.word	0x00000000
        /*0050*/ 	.short	0x0002
        /*0052*/ 	.short	0x000c
        /*0054*/ 	.byte	0x00, 0xf0, 0x11, 0x00


	//----- nvinfo : EIATTR_KPARAM_INFO
	.align		4
.L_171:
        /*0058*/ 	.byte	0x04, 0x17
        /*005a*/ 	.short	(.L_173 - .L_172)
.L_172:
        /*005c*/ 	.word	0x00000000
        /*0060*/ 	.short	0x0001
        /*0062*/ 	.short	0x0008
        /*0064*/ 	.byte	0x00, 0xf0, 0x11, 0x00


	//----- nvinfo : EIATTR_KPARAM_INFO
	.align		4
.L_173:
        /*0068*/ 	.byte	0x04, 0x17
        /*006a*/ 	.short	(.L_175 - .L_174)
.L_174:
        /*006c*/ 	.word	0x00000000
        /*0070*/ 	.short	0x0000
        /*0072*/ 	.short	0x0000
        /*0074*/ 	.byte	0x00, 0xf5, 0x21, 0x00


	//----- nvinfo : EIATTR_SPARSE_MMA_MASK
	.align		4
.L_175:
        /*0078*/ 	.byte	0x03, 0x50
        /*007a*/ 	.short	0x0000


	//----- nvinfo : EIATTR_MAXREG_COUNT
	.align		4
        /*007c*/ 	.byte	0x03, 0x1b
        /*007e*/ 	.short	0x00ff


	//----- nvinfo : EIATTR_MERCURY_ISA_VERSION
	.align		4
        /*0080*/ 	.byte	0x03, 0x5f
        /*0082*/ 	.short	0x0101


	//----- nvinfo : EIATTR_VRC_CTA_INIT_COUNT
	.align		4
        /*0084*/ 	.byte	0x02, 0x4a
	.zero		1
	.zero		1


	//----- nvinfo : EIATTR_EXIT_INSTR_OFFSETS
	.align		4
        /*0088*/ 	.byte	0x04, 0x1c
        /*008a*/ 	.short	(.L_177 - .L_176)


	//   ....[0]....
.L_176:
        /*008c*/ 	.word	0x000000c0


	//   ....[1]....
        /*0090*/ 	.word	0x00000270


	//   ....[2]....
        /*0094*/ 	.word	0x00000d70


	//   ....[3]....
        /*0098*/ 	.word	0x00001360


	//   ....[4]....
        /*009c*/ 	.word	0x000016d0


	//   ....[5]....
        /*00a0*/ 	.word	0x000018a0


	//----- nvinfo : EIATTR_CRS_STACK_SIZE
	.align		4
.L_177:
        /*00a4*/ 	.byte	0x04, 0x1e
        /*00a6*/ 	.short	(.L_179 - .L_178)
.L_178:
        /*00a8*/ 	.word	0x00000000


	//----- nvinfo : EIATTR_CBANK_PARAM_SIZE
	.align		4
.L_179:
        /*00ac*/ 	.byte	0x03, 0x19
        /*00ae*/ 	.short	0x0028


	//----- nvinfo : EIATTR_PARAM_CBANK
	.align		4
        /*00b0*/ 	.byte	0x04, 0x0a
        /*00b2*/ 	.short	(.L_181 - .L_180)
	.align		4
.L_180:
        /*00b4*/ 	.word	index@(.nv.constant0._Z19haze_removal_kernelPKhiiiiS0_Ph)
        /*00b8*/ 	.short	0x0380
        /*00ba*/ 	.short	0x0028


	//----- nvinfo : EIATTR_SW_WAR
	.align		4
.L_181:
        /*00bc*/ 	.byte	0x04, 0x36
        /*00be*/ 	.short	(.L_183 - .L_182)
.L_182:
        /*00c0*/ 	.word	0x00000008
.L_183:


//--------------------- .nv.callgraph             --------------------------
	.section	.nv.callgraph,"",@"SHT_CUDA_CALLGRAPH"
	.align	4
	.sectionentsize	8
	.align		4
        /*0000*/ 	.word	0x00000000
	.align		4
        /*0004*/ 	.word	0xffffffff
	.align		4
        /*0008*/ 	.word	0x00000000
	.align		4
        /*000c*/ 	.word	0xfffffffe
	.align		4
        /*0010*/ 	.word	0x00000000
	.align		4
        /*0014*/ 	.word	0xfffffffd
	.align		4
        /*0018*/ 	.word	0x00000000
	.align		4
        /*001c*/ 	.word	0xfffffffc


//--------------------- .text._Z8padImagePhS_iii  --------------------------
	.section	.text._Z8padImagePhS_iii,"ax",@progbits
	.align	128
        .global         _Z8padImagePhS_iii
        .type           _Z8padImagePhS_iii,@function
        .size           _Z8padImagePhS_iii,(.L_x_85 - _Z8padImagePhS_iii)
        .other          _Z8padImagePhS_iii,@"STO_CUDA_ENTRY STV_DEFAULT"
_Z8padImagePhS_iii:
.text._Z8padImagePhS_iii:
[----:B------:R-:W-:Y:S01]  /*0000*/  LDC R1, c[0x0][0x37c] ;  /* 0x0000df00ff017b82 */ /* 0x000fe20000000800 */
[----:B------:R-:W0:Y:S07]  /*0010*/  S2R R4, SR_TID.Y ;  /* 0x0000000000047919 */ /* 0x000e2e0000002200 */
[----:B------:R-:W1:Y:S01]  /*0020*/  LDC R11, c[0x0][0x360] ;  /* 0x0000d800ff0b7b82 */ /* 0x000e620000000800 */
[----:B------:R-:W2:Y:S01]  /*0030*/  LDCU UR6, c[0x0][0x394] ;  /* 0x00007280ff0677ac */ /* 0x000ea20008000800 */
[----:B------:R-:W1:Y:S01]  /*0040*/  S2R R2, SR_TID.X ;  /* 0x0000000000027919 */ /* 0x000e620000002100 */
[----:B------:R-:W3:Y:S05]  /*0050*/  LDCU.64 UR8, c[0x0][0x380] ;  /* 0x00007000ff0877ac */ /* 0x000eea0008000a00 */
[----:B------:R-:W0:Y:S01]  /*0060*/  S2UR UR5, SR_CTAID.Y ;  /* 0x00000000000579c3 */ /* 0x000e220000002600 */
[----:B------:R-:W4:Y:S07]  /*0070*/  LDCU UR7, c[0x0][0x390] ;  /* 0x00007200ff0777ac */ /* 0x000f2e0008000800 */
[----:B------:R-:W0:Y:S08]  /*0080*/  LDC R9, c[0x0][0x364] ;  /* 0x0000d900ff097b82 */ /* 0x000e300000000800 */
[----:B------:R-:W1:Y:S08]  /*0090*/  S2UR UR4, SR_CTAID.X ;  /* 0x00000000000479c3 */ /* 0x000e700000002500 */
[----:B------:R-:W5:Y:S01]  /*00a0*/  LDC R0, c[0x0][0x398] ;  /* 0x0000e600ff007b82 */ /* 0x000f620000000800 */
[----:B0-----:R-:W-:-:S04]  /*00b0*/  IMAD R9, R9, UR5, R4 ;  /* 0x0000000509097c24 */ /* 0x001fc8000f8e0204 */
[----:B--2---:R-:W-:Y:S02]  /*00c0*/  IMAD R8, R9, UR6, RZ ;  /* 0x0000000609087c24 */ /* 0x004fe4000f8e02ff */
[----:B-1----:R-:W-:Y:S01]  /*00d0*/  IMAD R11, R11, UR4, R2 ;  /* 0x000000040b0b7c24 */ /* 0x002fe2000f8e0202 */
[----:B------:R-:W0:Y:S03]  /*00e0*/  LDCU.64 UR4, c[0x0][0x358] ;  /* 0x00006b00ff0477ac */ /* 0x000e260008000a00 */
[----:B------:R-:W-:Y:S01]  /*00f0*/  IMAD.IADD R3, R11, 0x1, R8 ;  /* 0x000000010b037824 */ /* 0x000fe200078e0208 */
[----:B-----5:R-:W-:-:S04]  /*0100*/  ISETP.GE.AND P0, PT, R9, R0, PT ;  /* 0x000000000900720c */ /* 0x020fc80003f06270 */
[----:B---3--:R-:W-:Y:S02]  /*0110*/  IADD3 R2, P1, PT, R3, UR8, RZ ;  /* 0x0000000803027c10 */ /* 0x008fe4000ff3e0ff */
[----:B------:R-:W-:Y:S02]  /*0120*/  ISETP.GE.OR P0, PT, R11, UR6, P0 ;  /* 0x000000060b007c0c */ /* 0x000fe40008706670 */
[----:B------:R-:W-:-:S11]  /*0130*/  LEA.HI.X.SX32 R3, R3, UR9, 0x1, P1 ;  /* 0x0000000903037c11 */ /* 0x000fd600088f0eff */
[----:B0-----:R-:W2:Y:S01]  /*0140*/  @!P0 LDG.E.U8 R17, desc[UR4][R2.64] ;  /* 0x0000000402118981 */ /* 0x001ea2000c1e1100 */
[----:B------:R-:W0:Y:S01]  /*0150*/  @!P0 LDC.64 R4, c[0x0][0x388] ;  /* 0x0000e200ff048b82 */ /* 0x000e220000000a00 */
[C---:B----4-:R-:W-:Y:S01]  /*0160*/  IADD3 R10, PT, PT, -R0.reuse, UR7, RZ ;  /* 0x00000007000a7c10 */ /* 0x050fe2000fffe1ff */
[C---:B------:R-:W-:Y:S01]  /*0170*/  @!P0 IMAD R7, R0.reuse, 0x2, R11 ;  /* 0x0000000200078824 */ /* 0x040fe200078e020b */
[----:B------:R-:W-:Y:S01]  /*0180*/  @!P0 LEA R6, R0, UR6, 0x1 ;  /* 0x0000000600068c11 */ /* 0x000fe2000f8e08ff */
[C---:B------:R-:W-:Y:S01]  /*0190*/  VIADD R12, R9.reuse, 0xffffffff ;  /* 0xffffffff090c7836 */ /* 0x040fe20000000000 */
[----:B------:R-:W-:-:S03]  /*01a0*/  ISETP.GE.AND P1, PT, R9, R10, PT ;  /* 0x0000000a0900720c */ /* 0x000fc60003f26270 */
[----:B------:R-:W-:Y:S01]  /*01b0*/  @!P0 IMAD R10, R9, R6, R7 ;  /* 0x00000006090a8224 */ /* 0x000fe200078e0207 */
[----:B------:R-:W-:Y:S01]  /*01c0*/  ISETP.GE.OR P1, PT, R11, UR6, !P1 ;  /* 0x000000060b007c0c */ /* 0x000fe2000cf26670 */
[----:B------:R-:W-:-:S05]  /*01d0*/  IMAD R12, R12, UR6, R11 ;  /* 0x000000060c0c7c24 */ /* 0x000fca000f8e020b */
[----:B------:R-:W-:-:S04]  /*01e0*/  IADD3 R6, P3, PT, R12, UR8, RZ ;  /* 0x000000080c067c10 */ /* 0x000fc8000ff7e0ff */
[----:B------:R-:W-:-:S03]  /*01f0*/  LEA.HI.X.SX32 R7, R12, UR9, 0x1, P3 ;  /* 0x000000090c077c11 */ /* 0x000fc600098f0eff */
[----:B------:R-:W1:Y:S01]  /*0200*/  @!P1 LDC.64 R20, c[0x0][0x388] ;  /* 0x0000e200ff149b82 */ /* 0x000e620000000a00 */
[----:B0-----:R-:W-:-:S04]  /*0210*/  @!P0 IADD3 R4, P2, PT, R10, R4, RZ ;  /* 0x000000040a048210 */ /* 0x001fc80007f5e0ff */
[----:B------:R-:W-:-:S05]  /*0220*/  @!P0 LEA.HI.X.SX32 R5, R10, R5, 0x1, P2 ;  /* 0x000000050a058211 */ /* 0x000fca00010f0eff */
[----:B--2---:R0:W-:Y:S04]  /*0230*/  @!P0 STG.E.U8 desc[UR4][R4.64], R17 ;  /* 0x0000001104008986 */ /* 0x0041e8000c101104 */
[----:B------:R-:W2:Y:S01]  /*0240*/  @!P1 LDG.E.U8 R19, desc[UR4][R6.64] ;  /* 0x0000000406139981 */ /* 0x000ea2000c1e1100 */
[----:B------:R-:W-:Y:S01]  /*0250*/  ISETP.GE.AND P0, PT, R9, UR7, PT ;  /* 0x0000000709007c0c */ /* 0x000fe2000bf06270 */
[C---:B------:R-:W-:Y:S01]  /*0260*/  @!P1 IMAD R10, R0.reuse, 0x2, R9 ;  /* 0x00000002000a9824 */ /* 0x040fe200078e0209 */
[C---:B------:R-:W-:Y:S01]  /*0270*/  @!P1 LEA R13, R0.reuse, UR6, 0x1 ;  /* 0x00000006000d9c11 */ /* 0x040fe2000f8e08ff */
[----:B------:R-:W-:Y:S01]  /*0280*/  @!P1 IMAD R12, R0, 0x2, R11 ;  /* 0x00000002000c9824 */ /* 0x000fe200078e020b */
[----:B------:R-:W-:-:S03]  /*0290*/  ISETP.GE.OR P2, PT, R11, R0, P0 ;  /* 0x000000000b00720c */ /* 0x000fc60000746670 */
[----:B------:R-:W-:-:S05]  /*02a0*/  @!P1 IMAD R10, R13, R10, R12 ;  /* 0x0000000a0d0a9224 */ /* 0x000fca00078e020c */
[----:B-1----:R-:W-:-:S04]  /*02b0*/  @!P1 IADD3 R12, P3, PT, R10, R20, RZ ;  /* 0x000000140a0c9210 */ /* 0x002fc80007f7e0ff */
[----:B------:R-:W-:Y:S02]  /*02c0*/  @!P1 LEA.HI.X.SX32 R13, R10, R21, 0x1, P3 ;  /* 0x000000150a0d9211 */ /* 0x000fe400018f0eff */
[C---:B------:R-:W-:Y:S01]  /*02d0*/  @!P2 IADD3 R14, P4, PT, R8.reuse, UR8, RZ ;  /* 0x00000008080eac10 */ /* 0x040fe2000ff9e0ff */
[----:B------:R-:W1:Y:S03]  /*02e0*/  @!P2 LDC.64 R20, c[0x0][0x388] ;  /* 0x0000e200ff14ab82 */ /* 0x000e660000000a00 */
[----:B------:R-:W-:Y:S01]  /*02f0*/  @!P2 LEA.HI.X.SX32 R15, R8, UR9, 0x1, P4 ;  /* 0x00000009080fac11 */ /* 0x000fe2000a0f0eff */
[----:B--2---:R2:W-:Y:S05]  /*0300*/  @!P1 STG.E.U8 desc[UR4][R12.64], R19 ;  /* 0x000000130c009986 */ /* 0x0045ea000c101104 */
[----:B------:R-:W3:Y:S01]  /*0310*/  @!P2 LDG.E.U8 R15, desc[UR4][R14.64] ;  /* 0x000000040e0fa981 */ /* 0x000ee2000c1e1100 */
[C---:B0-----:R-:W-:Y:S01]  /*0320*/  @!P2 LEA R4, R0.reuse, UR6, 0x1 ;  /* 0x000000060004ac11 */ /* 0x041fe2000f8e08ff */
[----:B------:R-:W-:Y:S01]  /*0330*/  VIADD R17, R0, UR6 ;  /* 0x0000000600117c36 */ /* 0x000fe20008000000 */
[----:B------:R-:W-:Y:S03]  /*0340*/  BSSY.RECONVERGENT B0, `(.L_x_0) ;  /* 0x0000011000007945 */ /* 0x000fe60003800200 */
[----:B------:R-:W-:Y:S01]  /*0350*/  @!P2 IMAD R5, R9, R4, R11 ;  /* 0x000000040905a224 */ /* 0x000fe200078e020b */
[----:B------:R-:W-:-:S02]  /*0360*/  ISETP.GE.OR P1, PT, R11, R17, P0 ;  /* 0x000000110b00720c */ /* 0x000fc40000726670 */
[----:B------:R-:W-:Y:S02]  /*0370*/  ISETP.GE.OR P0, PT, R11, UR6, P0 ;  /* 0x000000060b007c0c */ /* 0x000fe40008706670 */
[----:B-1----:R-:W-:Y:S02]  /*0380*/  @!P2 IADD3 R4, P3, PT, R5, R20, RZ ;  /* 0x000000140504a210 */ /* 0x002fe40007f7e0ff */
[----:B------:R-:W-:Y:S02]  /*0390*/  ISETP.LT.OR P1, PT, R11, UR6, P1 ;  /* 0x000000060b007c0c */ /* 0x000fe40008f21670 */
[----:B------:R-:W-:-:S05]  /*03a0*/  @!P2 LEA.HI.X.SX32 R5, R5, R21, 0x1, P3 ;  /* 0x000000150505a211 */ /* 0x000fca00018f0eff */
[----:B---3--:R2:W-:Y:S06]  /*03b0*/  @!P2 STG.E.U8 desc[UR4][R4.64], R15 ;  /* 0x0000000f0400a986 */ /* 0x0085ec000c101104 */
[----:B------:R-:W-:Y:S05]  /*03c0*/  @P1 BRA `(.L_x_1) ;  /* 0x0000000000201947 */ /* 0x000fea0003800000 */
[----:B------:R-:W3:Y:S01]  /*03d0*/  LDG.E.U8 R7, desc[UR4][R6.64+0x1] ;  /* 0x0000010406077981 */ /* 0x000ee2000c1e1100 */
[----:B------:R-:W0:Y:S01]  /*03e0*/  LDCU.64 UR8, c[0x0][0x388] ;  /* 0x00007100ff0877ac */ /* 0x000e220008000a00 */
[----:B--2---:R-:W-:Y:S02]  /*03f0*/  IMAD.IADD R4, R17, 0x1, R0 ;  /* 0x0000000111047824 */ /* 0x004fe400078e0200 */
[----:B------:R-:W-:-:S04]  /*0400*/  IMAD R5, R0, 0x2, R11 ;  /* 0x0000000200057824 */ /* 0x000fc800078e020b */
[----:B------:R-:W-:-:S05]  /*0410*/  IMAD R5, R9, R4, R5 ;  /* 0x0000000409057224 */ /* 0x000fca00078e0205 */
[----:B0-----:R-:W-:-:S04]  /*0420*/  IADD3 R4, P1, PT, R5, UR8, RZ ;  /* 0x0000000805047c10 */ /* 0x001fc8000ff3e0ff */
[----:B------:R-:W-:-:S05]  /*0430*/  LEA.HI.X.SX32 R5, R5, UR9, 0x1, P1 ;  /* 0x0000000905057c11 */ /* 0x000fca00088f0eff */
[----:B---3--:R0:W-:Y:S04]  /*0440*/  STG.E.U8 desc[UR4][R4.64], R7 ;  /* 0x0000000704007986 */ /* 0x0081e8000c101104 */
.L_x_1:
[----:B------:R-:W-:Y:S05]  /*0450*/  BSYNC.RECONVERGENT B0 ;  /* 0x0000000000007941 */ /* 0x000fea0003800200 */
.L_x_0:
[----:B------:R-:W-:Y:S05]  /*0460*/  @P0 EXIT ;  /* 0x000000000000094d */ /* 0x000fea0003800000 */
[----:B------:R-:W3:Y:S01]  /*0470*/  LDG.E.U8 R3, desc[UR4][R2.64] ;  /* 0x0000000402037981 */ /* 0x000ee2000c1e1100 */
[----:B------:R-:W1:Y:S01]  /*0480*/  LDCU.64 UR6, c[0x0][0x388] ;  /* 0x00007100ff0677ac */ /* 0x000e620008000a00 */
[--C-:B------:R-:W-:Y:S02]  /*0490*/  IMAD.IADD R11, R11, 0x1, R0.reuse ;  /* 0x000000010b0b7824 */ /* 0x100fe400078e0200 */
[--C-:B0-2---:R-:W-:Y:S02]  /*04a0*/  IMAD.IADD R4, R9, 0x1, R0.reuse ;  /* 0x0000000109047824 */ /* 0x105fe400078e0200 */
[----:B------:R-:W-:-:S04]  /*04b0*/  IMAD.IADD R0, R17, 0x1, R0 ;  /* 0x0000000111007824 */ /* 0x000fc800078e0200 */
[----:B------:R-:W-:-:S05]  /*04c0*/  IMAD R11, R0, R4, R11 ;  /* 0x00000004000b7224 */ /* 0x000fca00078e020b */
[----:B-1----:R-:W-:-:S04]  /*04d0*/  IADD3 R4, P0, PT, R11, UR6, RZ ;  /* 0x000000060b047c10 */ /* 0x002fc8000ff1e0ff */
[----:B------:R-:W-:-:S05]  /*04e0*/  LEA.HI.X.SX32 R5, R11, UR7, 0x1, P0 ;  /* 0x000000070b057c11 */ /* 0x000fca00080f0eff */
[----:B---3--:R-:W-:Y:S01]  /*04f0*/  STG.E.U8 desc[UR4][R4.64], R3 ;  /* 0x0000000304007986 */ /* 0x008fe2000c101104 */
[----:B------:R-:W-:Y:S05]  /*0500*/  EXIT ;  /* 0x000000000000794d */ /* 0x000fea0003800000 */
.L_x_2:
[----:B------:R-:W-:-:S00]  /*0510*/  BRA `(.L_x_2) ;  /* 0xfffffffc00fc7947 */ /* 0x000fc0000383ffff */
[----:B------:R-:W-:-:S00]  /*0520*/  NOP ;  /* 0x0000000000007918 */ /* 0x000fc00000000000 */
        /* <DEDUP_REMOVED lines=13> */
.L_x_85:


//--------------------- .text._Z17min_filter_kernelPhS_iii --------------------------
	.section	.text._Z17min_filter_kernelPhS_iii,"ax",@progbits
	.align	128
        .global         _Z17min_filter_kernelPhS_iii
        .type           _Z17min_filter_kernelPhS_iii,@function
        .size           _Z17min_filter_kernelPhS_iii,(.L_x_86 - _Z17min_filter_kernelPhS_iii)
        .other          _Z17min_filter_kernelPhS_iii,@"STO_CUDA_ENTRY STV_DEFAULT"
_Z17min_filter_kernelPhS_iii:
.text._Z17min_filter_kernelPhS_iii:
[----:B------:R-:W-:Y:S01]  /*0000*/  LDC R1, c[0x0][0x37c] ;  /* 0x0000df00ff017b82 */ /* 0x000fe20000000800 */
[----:B------:R-:W0:Y:S07]  /*0010*/  S2R R0, SR_TID.X ;  /* 0x0000000000007919 */ /* 0x000e2e0000002100 */
[----:B------:R-:W0:Y:S01]  /*0020*/  S2UR UR4, SR_CTAID.X ;  /* 0x00000000000479c3 */ /* 0x000e220000002500 */
[----:B------:R-:W1:Y:S01]  /*0030*/  LDCU UR8, c[0x0][0x398] ;  /* 0x00007300ff0877ac */ /* 0x000e620008000800 */
[----:B------:R-:W2:Y:S01]  /*0040*/  S2R R2, SR_TID.Y ;  /* 0x0000000000027919 */ /* 0x000ea20000002200 */
[----:B------:R-:W3:Y:S05]  /*0050*/  LDCU.64 UR6, c[0x0][0x390] ;  /* 0x00007200ff0677ac */ /* 0x000eea0008000a00 */
[----:B------:R-:W0:Y:S08]  /*0060*/  LDC R15, c[0x0][0x360] ;  /* 0x0000d800ff0f7b82 */ /* 0x000e300000000800 */
[----:B------:R-:W2:Y:S01]  /*0070*/  S2UR UR5, SR_CTAID.Y ;  /* 0x00000000000579c3 */ /* 0x000ea20000002600 */
[----:B-1----:R-:W-:-:S07]  /*0080*/  IMAD.U32 R14, RZ, RZ, UR8 ;  /* 0x00000008ff0e7e24 */ /* 0x002fce000f8e00ff */
[----:B------:R-:W2:Y:S01]  /*0090*/  LDC R13, c[0x0][0x364] ;  /* 0x0000d900ff0d7b82 */ /* 0x000ea20000000800 */
[C---:B---3--:R-:W-:Y:S01]  /*00a0*/  IADD3 R3, PT, PT, -R14.reuse, UR7, RZ ;  /* 0x000000070e037c10 */ /* 0x048fe2000fffe1ff */
[----:B0-----:R-:W-:Y:S01]  /*00b0*/  IMAD R15, R15, UR4, R0 ;  /* 0x000000040f0f7c24 */ /* 0x001fe2000f8e0200 */
[----:B------:R-:W-:-:S03]  /*00c0*/  IADD3 R0, PT, PT, -R14, UR6, RZ ;  /* 0x000000060e007c10 */ /* 0x000fc6000fffe1ff */
[----:B------:R-:W-:-:S05]  /*00d0*/  IMAD.IADD R12, R15, 0x1, R14 ;  /* 0x000000010f0c7824 */ /* 0x000fca00078e020e */
[----:B------:R-:W-:Y:S01]  /*00e0*/  ISETP.GE.AND P0, PT, R12, R3, PT ;  /* 0x000000030c00720c */ /* 0x000fe20003f06270 */
[----:B--2---:R-:W-:-:S04]  /*00f0*/  IMAD R13, R13, UR5, R2 ;  /* 0x000000050d0d7c24 */ /* 0x004fc8000f8e0202 */
[----:B------:R-:W-:-:S05]  /*0100*/  IMAD.IADD R11, R13, 0x1, R14 ;  /* 0x000000010d0b7824 */ /* 0x000fca00078e020e */
[----:B------:R-:W-:-:S13]  /*0110*/  ISETP.GE.OR P0, PT, R11, R0, P0 ;  /* 0x000000000b00720c */ /* 0x000fda0000706670 */
[----:B------:R-:W-:Y:S05]  /*0120*/  @P0 EXIT ;  /* 0x000000000000094d */ /* 0x000fea0003800000 */
[----:B------:R-:W-:Y:S01]  /*0130*/  ISETP.GE.AND P0, PT, R14, RZ, PT ;  /* 0x000000ff0e00720c */ /* 0x000fe20003f06270 */
[----:B------:R-:W0:Y:S01]  /*0140*/  LDCU.64 UR4, c[0x0][0x358] ;  /* 0x00006b00ff0477ac */ /* 0x000e220008000a00 */
[----:B------:R-:W-:-:S11]  /*0150*/  IMAD.MOV.U32 R9, RZ, RZ, 0xff ;  /* 0x000000ffff097424 */ /* 0x000fd600078e00ff */
[----:B------:R-:W-:Y:S05]  /*0160*/  @!P0 BRA `(.L_x_3) ;  /* 0x00000004007c8947 */ /* 0x000fea0003800000 */
[----:B------:R-:W-:Y:S02]  /*0170*/  IMAD.SHL.U32 R0, R14, 0x2, RZ ;  /* 0x000000020e007824 */ /* 0x000fe400078e00ff */
[----:B------:R-:W-:Y:S02]  /*0180*/  IMAD.MOV R10, RZ, RZ, -R14 ;  /* 0x000000ffff0a7224 */ /* 0x000fe400078e0a0e */
[----:B------:R-:W-:Y:S01]  /*0190*/  IMAD.MOV.U32 R9, RZ, RZ, 0xff ;  /* 0x000000ffff097424 */ /* 0x000fe200078e00ff */
[C---:B------:R-:W-:Y:S01]  /*01a0*/  LOP3.LUT R2, R0.reuse, 0xe, RZ, 0xc0, !PT ;  /* 0x0000000e00027812 */ /* 0x040fe200078ec0ff */
[----:B------:R-:W-:Y:S01]  /*01b0*/  IMAD.MOV.U32 R8, RZ, RZ, R10 ;  /* 0x000000ffff087224 */ /* 0x000fe200078e000a */
[C---:B------:R-:W-:Y:S02]  /*01c0*/  LOP3.LUT R3, R0.reuse, 0x6, RZ, 0xc0, !PT ;  /* 0x0000000600037812 */ /* 0x040fe400078ec0ff */
[----:B------:R-:W-:Y:S02]  /*01d0*/  LOP3.LUT R0, R0, 0xfffffff0, RZ, 0xc0, !PT ;  /* 0xfffffff000007812 */ /* 0x000fe400078ec0ff */
[----:B------:R-:W-:-:S02]  /*01e0*/  ISETP.GE.U32.AND P0, PT, R2, 0x7, PT ;  /* 0x000000070200780c */ /* 0x000fc40003f06070 */
[----:B------:R-:W-:Y:S01]  /*01f0*/  ISETP.GE.U32.AND P1, PT, R3, 0x3, PT ;  /* 0x000000030300780c */ /* 0x000fe20003f26070 */
[----:B------:R-:W-:-:S12]  /*0200*/  IMAD.MOV R0, RZ, RZ, -R0 ;  /* 0x000000ffff007224 */ /* 0x000fd800078e0a00 */
.L_x_6:
[----:B------:R-:W1:Y:S01]  /*0210*/  LDC R14, c[0x0][0x398] ;  /* 0x0000e600ff0e7b82 */ /* 0x000e620000000800 */
[----:B------:R-:W2:Y:S01]  /*0220*/  LDCU UR7, c[0x0][0x394] ;  /* 0x00007280ff0777ac */ /* 0x000ea20008000800 */
[----:B------:R-:W-:Y:S02]  /*0230*/  IMAD.IADD R4, R11, 0x1, R8 ;  /* 0x000000010b047824 */ /* 0x000fe400078e0208 */
[----:B------:R-:W-:Y:S01]  /*0240*/  IMAD.MOV.U32 R7, RZ, RZ, R10 ;  /* 0x000000ffff077224 */ /* 0x000fe200078e000a */
[----:B------:R-:W3:Y:S01]  /*0250*/  LDCU.64 UR10, c[0x0][0x380] ;  /* 0x00007000ff0a77ac */ /* 0x000ee20008000a00 */
[----:B--2---:R-:W-:Y:S01]  /*0260*/  IMAD R6, R4, UR7, R12 ;  /* 0x0000000704067c24 */ /* 0x004fe2000f8e020c */
[----:B-1----:R-:W-:-:S13]  /*0270*/  ISETP.GE.U32.AND P2, PT, R14, 0x8, PT ;  /* 0x000000080e00780c */ /* 0x002fda0003f46070 */
[----:B---3--:R-:W-:Y:S05]  /*0280*/  @!P2 BRA `(.L_x_4) ;  /* 0x000000000090a947 */ /* 0x008fea0003800000 */
[----:B------:R-:W-:Y:S01]  /*0290*/  IMAD R4, R4, UR7, R15 ;  /* 0x0000000704047c24 */ /* 0x000fe2000f8e020f */
[----:B------:R-:W1:Y:S01]  /*02a0*/  LDCU.64 UR8, c[0x0][0x380] ;  /* 0x00007000ff0877ac */ /* 0x000e620008000a00 */
[----:B------:R-:W-:Y:S02]  /*02b0*/  IMAD.MOV.U32 R5, RZ, RZ, R0 ;  /* 0x000000ffff057224 */ /* 0x000fe400078e0000 */
[----:B------:R-:W-:-:S07]  /*02c0*/  IMAD.MOV.U32 R7, RZ, RZ, R10 ;  /* 0x000000ffff077224 */ /* 0x000fce00078e000a */
.L_x_5:
[----:B-1----:R-:W-:-:S04]  /*02d0*/  IADD3 R2, P2, PT, R4, UR8, RZ ;  /* 0x0000000804027c10 */ /* 0x002fc8000ff5e0ff */
[----:B------:R-:W-:-:S05]  /*02e0*/  LEA.HI.X.SX32 R3, R4, UR9, 0x1, P2 ;  /* 0x0000000904037c11 */ /* 0x000fca00090f0eff */
[----:B0-----:R-:W2:Y:S04]  /*02f0*/  LDG.E.U8 R22, desc[UR4][R2.64] ;  /* 0x0000000402167981 */ /* 0x001ea8000c1e1100 */
[----:B------:R-:W3:Y:S04]  /*0300*/  LDG.E.U8 R24, desc[UR4][R2.64+0x1] ;  /* 0x0000010402187981 */ /* 0x000ee8000c1e1100 */
[----:B------:R-:W3:Y:S04]  /*0310*/  LDG.E.U8 R25, desc[UR4][R2.64+0x2] ;  /* 0x0000020402197981 */ /* 0x000ee8000c1e1100 */
[----:B------:R-:W4:Y:S04]  /*0320*/  LDG.E.U8 R21, desc[UR4][R2.64+0x3] ;  /* 0x0000030402157981 */ /* 0x000f28000c1e1100 */
[----:B------:R-:W4:Y:S04]  /*0330*/  LDG.E.U8 R20, desc[UR4][R2.64+0x4] ;  /* 0x0000040402147981 */ /* 0x000f28000c1e1100 */
[----:B------:R-:W5:Y:S04]  /*0340*/  LDG.E.U8 R16, desc[UR4][R2.64+0x5] ;  /* 0x0000050402107981 */ /* 0x000f68000c1e1100 */
[----:B------:R-:W5:Y:S04]  /*0350*/  LDG.E.U8 R17, desc[UR4][R2.64+0x6] ;  /* 0x0000060402117981 */ /* 0x000f68000c1e1100 */
[----:B------:R-:W5:Y:S04]  /*0360*/  LDG.E.U8 R18, desc[UR4][R2.64+0x7] ;  /* 0x0000070402127981 */ /* 0x000f68000c1e1100 */
[----:B------:R-:W5:Y:S04]  /*0370*/  LDG.E.U8 R19, desc[UR4][R2.64+0x8] ;  /* 0x0000080402137981 */ /* 0x000f68000c1e1100 */
[----:B------:R-:W5:Y:S01]  /*0380*/  LDG.E.U8 R26, desc[UR4][R2.64+0xf] ;  /* 0x00000f04021a7981 */ /* 0x000f62000c1e1100 */
[----:B--2---:R-:W-:-:S03]  /*0390*/  VIMNMX R23, PT, PT, R22, R9, PT ;  /* 0x0000000916177248 */ /* 0x004fc60003fe0100 */
[----:B------:R-:W2:Y:S04]  /*03a0*/  LDG.E.U8 R22, desc[UR4][R2.64+0x9] ;  /* 0x0000090402167981 */ /* 0x000ea8000c1e1100 */
[----:B------:R-:W2:Y:S01]  /*03b0*/  LDG.E.U8 R9, desc[UR4][R2.64+0xa] ;  /* 0x00000a0402097981 */ /* 0x000ea2000c1e1100 */
[----:B---3--:R-:W-:-:S03]  /*03c0*/  VIMNMX3.U32 R25, R23, R24, R25, PT ;  /* 0x000000181719720f */ /* 0x008fc60003800019 */
[----:B------:R-:W3:Y:S04]  /*03d0*/  LDG.E.U8 R24, desc[UR4][R2.64+0xb] ;  /* 0x00000b0402187981 */ /* 0x000ee8000c1e1100 */
[----:B------:R-:W3:Y:S01]  /*03e0*/  LDG.E.U8 R23, desc[UR4][R2.64+0xc] ;  /* 0x00000c0402177981 */ /* 0x000ee2000c1e1100 */
[----:B----4-:R-:W-:-:S03]  /*03f0*/  VIMNMX3.U32 R25, R25, R21, R20, PT ;  /* 0x000000151919720f */ /* 0x010fc60003800014 */
[----:B------:R-:W4:Y:S04]  /*0400*/  LDG.E.U8 R21, desc[UR4][R2.64+0xd] ;  /* 0x00000d0402157981 */ /* 0x000f28000c1e1100 */
[----:B------:R-:W4:Y:S01]  /*0410*/  LDG.E.U8 R20, desc[UR4][R2.64+0xe] ;  /* 0x00000e0402147981 */ /* 0x000f22000c1e1100 */
[----:B------:R-:W-:Y:S01]  /*0420*/  VIADD R5, R5, 0x10 ;  /* 0x0000001005057836 */ /* 0x000fe20000000000 */
[----:B-----5:R-:W-:-:S04]  /*0430*/  VIMNMX3.U32 R16, R25, R16, R17, PT ;  /* 0x000000101910720f */ /* 0x020fc80003800011 */
[----:B------:R-:W-:Y:S02]  /*0440*/  ISETP.NE.AND P2, PT, R5, RZ, PT ;  /* 0x000000ff0500720c */ /* 0x000fe40003f45270 */
[----:B------:R-:W-:Y:S01]  /*0450*/  VIMNMX3.U32 R16, R16, R18, R19, PT ;  /* 0x000000121010720f */ /* 0x000fe20003800013 */
[----:B------:R-:W-:Y:S02]  /*0460*/  VIADD R7, R7, 0x10 ;  /* 0x0000001007077836 */ /* 0x000fe40000000000 */
[----:B------:R-:W-:Y:S01]  /*0470*/  VIADD R4, R4, 0x10 ;  /* 0x0000001004047836 */ /* 0x000fe20000000000 */
[----:B--2---:R-:W-:-:S04]  /*0480*/  VIMNMX3.U32 R9, R16, R22, R9, PT ;  /* 0x000000161009720f */ /* 0x004fc80003800009 */
[----:B---3--:R-:W-:-:S04]  /*0490*/  VIMNMX3.U32 R9, R9, R24, R23, PT ;  /* 0x000000180909720f */ /* 0x008fc80003800017 */
[----:B----4-:R-:W-:-:S04]  /*04a0*/  VIMNMX3.U32 R9, R9, R21, R20, PT ;  /* 0x000000150909720f */ /* 0x010fc80003800014 */
[----:B------:R-:W-:Y:S01]  /*04b0*/  VIMNMX.U32 R9, PT, PT, R9, R26, PT ;  /* 0x0000001a09097248 */ /* 0x000fe20003fe0000 */
[----:B------:R-:W-:Y:S06]  /*04c0*/  @P2 BRA `(.L_x_5) ;  /* 0xfffffffc00802947 */ /* 0x000fec000383ffff */
.L_x_4:
[----:B------:R-:W-:Y:S01]  /*04d0*/  @P0 IMAD.IADD R5, R6, 0x1, R7 ;  /* 0x0000000106050824 */ /* 0x000fe200078e0207 */
[----:B------:R-:W1:Y:S04]  /*04e0*/  @P1 LDC.64 R2, c[0x0][0x380] ;  /* 0x0000e000ff021b82 */ /* 0x000e680000000a00 */
[----:B------:R-:W-:-:S04]  /*04f0*/  @P0 IADD3 R4, P2, PT, R5, UR10, RZ ;  /* 0x0000000a05040c10 */ /* 0x000fc8000ff5e0ff */
[----:B------:R-:W-:Y:S01]  /*0500*/  @P0 LEA.HI.X.SX32 R5, R5, UR11, 0x1, P2 ;  /* 0x0000000b05050c11 */ /* 0x000fe200090f0eff */
[----:B------:R-:W-:-:S04]  /*0510*/  @P0 VIADD R7, R7, 0x8 ;  /* 0x0000000807070836 */ /* 0x000fc80000000000 */
[----:B0-----:R-:W2:Y:S01]  /*0520*/  @P0 LDG.E.U8 R16, desc[UR4][R4.64] ;  /* 0x0000000404100981 */ /* 0x001ea2000c1e1100 */
[----:B------:R-:W-:-:S03]  /*0530*/  @P1 IMAD.IADD R23, R6, 0x1, R7 ;  /* 0x0000000106171824 */ /* 0x000fc600078e0207 */
[----:B------:R-:W3:Y:S04]  /*0540*/  @P0 LDG.E.U8 R18, desc[UR4][R4.64+0x1] ;  /* 0x0000010404120981 */ /* 0x000ee8000c1e1100 */
[----:B------:R-:W3:Y:S04]  /*0550*/  @P0 LDG.E.U8 R19, desc[UR4][R4.64+0x2] ;  /* 0x0000020404130981 */ /* 0x000ee8000c1e1100 */
[----:B------:R-:W4:Y:S01]  /*0560*/  @P0 LDG.E.U8 R17, desc[UR4][R4.64+0x3] ;  /* 0x0000030404110981 */ /* 0x000f22000c1e1100 */
[----:B-1----:R-:W-:-:S03]  /*0570*/  @P1 IADD3 R2, P2, PT, R23, R2, RZ ;  /* 0x0000000217021210 */ /* 0x002fc60007f5e0ff */
[----:B------:R-:W4:Y:S01]  /*0580*/  @P0 LDG.E.U8 R20, desc[UR4][R4.64+0x4] ;  /* 0x0000040404140981 */ /* 0x000f22000c1e1100 */
[----:B------:R-:W-:-:S03]  /*0590*/  @P1 VIADD R7, R7, 0x4 ;  /* 0x0000000407071836 */ /* 0x000fc60000000000 */
[----:B------:R-:W5:Y:S01]  /*05a0*/  @P0 LDG.E.U8 R22, desc[UR4][R4.64+0x5] ;  /* 0x0000050404160981 */ /* 0x000f62000c1e1100 */
[----:B------:R-:W-:-:S03]  /*05b0*/  @P1 LEA.HI.X.SX32 R3, R23, R3, 0x1, P2 ;  /* 0x0000000317031211 */ /* 0x000fc600010f0eff */
[----:B------:R-:W5:Y:S01]  /*05c0*/  @P0 LDG.E.U8 R21, desc[UR4][R4.64+0x6] ;  /* 0x0000060404150981 */ /* 0x000f62000c1e1100 */
[----:B------:R-:W-:-:S03]  /*05d0*/  IMAD.IADD R7, R6, 0x1, R7 ;  /* 0x0000000106077824 */ /* 0x000fc600078e0207 */
[----:B------:R-:W5:Y:S01]  /*05e0*/  @P0 LDG.E.U8 R23, desc[UR4][R4.64+0x7] ;  /* 0x0000070404170981 */ /* 0x000f62000c1e1100 */
[----:B------:R-:W-:-:S03]  /*05f0*/  LOP3.LUT P2, RZ, R14, 0x1, RZ, 0xc0, !PT ;  /* 0x000000010eff7812 */ /* 0x000fc6000784c0ff */
[----:B------:R-:W5:Y:S01]  /*0600*/  @P1 LDG.E.U8 R26, desc[UR4][R2.64] ;  /* 0x00000004021a1981 */ /* 0x000f62000c1e1100 */
[----:B------:R-:W-:-:S03]  /*0610*/  IADD3 R6, P3, PT, R7, UR10, RZ ;  /* 0x0000000a07067c10 */ /* 0x000fc6000ff7e0ff */
[----:B------:R-:W5:Y:S01]  /*0620*/  @P1 LDG.E.U8 R25, desc[UR4][R2.64+0x1] ;  /* 0x0000010402191981 */ /* 0x000f62000c1e1100 */
[----:B------:R-:W-:-:S03]  /*0630*/  LEA.HI.X.SX32 R7, R7, UR11, 0x1, P3 ;  /* 0x0000000b07077c11 */ /* 0x000fc600098f0eff */
[----:B------:R-:W5:Y:S04]  /*0640*/  @P1 LDG.E.U8 R24, desc[UR4][R2.64+0x2] ;  /* 0x0000020402181981 */ /* 0x000f68000c1e1100 */
[----:B------:R-:W5:Y:S04]  /*0650*/  @P1 LDG.E.U8 R29, desc[UR4][R2.64+0x3] ;  /* 0x00000304021d1981 */ /* 0x000f68000c1e1100 */
[----:B------:R-:W5:Y:S04]  /*0660*/  LDG.E.U8 R27, desc[UR4][R6.64] ;  /* 0x00000004061b7981 */ /* 0x000f68000c1e1100 */
[----:B------:R-:W5:Y:S04]  /*0670*/  @P2 LDG.E.U8 R28, desc[UR4][R6.64+0x1] ;  /* 0x00000104061c2981 */ /* 0x000f68000c1e1100 */
[----:B------:R-:W5:Y:S01]  /*0680*/  @P2 LDG.E.U8 R4, desc[UR4][R6.64+0x2] ;  /* 0x0000020406042981 */ /* 0x000f62000c1e1100 */
[C---:B------:R-:W-:Y:S01]  /*0690*/  ISETP.NE.AND P3, PT, R8.reuse, R14, PT ;  /* 0x0000000e0800720c */ /* 0x040fe20003f65270 */
[----:B------:R-:W-:Y:S01]  /*06a0*/  VIADD R8, R8, 0x1 ;  /* 0x0000000108087836 */ /* 0x000fe20000000000 */
[----:B--2---:R-:W-:-:S04]  /*06b0*/  @P0 VIMNMX R16, PT, PT, R9, R16, PT ;  /* 0x0000001009100248 */ /* 0x004fc80003fe0100 */
[----:B---3--:R-:W-:-:S04]  /*06c0*/  @P0 VIMNMX3.U32 R16, R16, R18, R19, PT ;  /* 0x000000121010020f */ /* 0x008fc80003800013 */
[----:B----4-:R-:W-:-:S04]  /*06d0*/  @P0 VIMNMX3.U32 R16, R16, R17, R20, PT ;  /* 0x000000111010020f */ /* 0x010fc80003800014 */
[----:B-----5:R-:W-:-:S04]  /*06e0*/  @P0 VIMNMX3.U32 R16, R16, R22, R21, PT ;  /* 0x000000161010020f */ /* 0x020fc80003800015 */
[----:B------:R-:W-:-:S04]  /*06f0*/  @P0 VIMNMX.U32 R9, PT, PT, R16, R23, PT ;  /* 0x0000001710090248 */ /* 0x000fc80003fe0000 */
[----:B------:R-:W-:-:S04]  /*0700*/  @P1 VIMNMX R26, PT, PT, R9, R26, PT ;  /* 0x0000001a091a1248 */ /* 0x000fc80003fe0100 */
[----:B------:R-:W-:-:S04]  /*0710*/  @P1 VIMNMX3.U32 R24, R26, R25, R24, PT ;  /* 0x000000191a18120f */ /* 0x000fc80003800018 */
[----:B------:R-:W-:-:S04]  /*0720*/  @P1 VIMNMX.U32 R9, PT, PT, R24, R29, PT ;  /* 0x0000001d18091248 */ /* 0x000fc80003fe0000 */
[----:B------:R-:W-:-:S04]  /*0730*/  VIMNMX R9, PT, PT, R27, R9, PT ;  /* 0x000000091b097248 */ /* 0x000fc80003fe0100 */
[----:B------:R-:W-:Y:S01]  /*0740*/  @P2 VIMNMX3.U32 R9, R9, R28, R4, PT ;  /* 0x0000001c0909220f */ /* 0x000fe20003800004 */
[----:B------:R-:W-:Y:S06]  /*0750*/  @P3 BRA `(.L_x_6) ;  /* 0xfffffff800ac3947 */ /* 0x000fec000383ffff */
.L_x_3:
[----:B------:R-:W1:Y:S01]  /*0760*/  LDCU.64 UR8, c[0x0][0x388] ;  /* 0x00007100ff0877ac */ /* 0x000e620008000a00 */
[----:B------:R-:W-:-:S05]  /*0770*/  IMAD.MOV R0, RZ, RZ, -R14 ;  /* 0x000000ffff007224 */ /* 0x000fca00078e0a0e */
[----:B------:R-:W-:-:S05]  /*0780*/  LEA R0, R0, UR7, 0x1 ;  /* 0x0000000700007c11 */ /* 0x000fca000f8e08ff */
[----:B------:R-:W-:-:S05]  /*0790*/  IMAD R0, R13, R0, R15 ;  /* 0x000000000d007224 */ /* 0x000fca00078e020f */
[----:B-1----:R-:W-:-:S04]  /*07a0*/  IADD3 R2, P0, PT, R0, UR8, RZ ;  /* 0x0000000800027c10 */ /* 0x002fc8000ff1e0ff */
[----:B------:R-:W-:-:S05]  /*07b0*/  LEA.HI.X.SX32 R3, R0, UR9, 0x1, P0 ;  /* 0x0000000900037c11 */ /* 0x000fca00080f0eff */
[----:B0-----:R-:W-:Y:S01]  /*07c0*/  STG.E.U8 desc[UR4][R2.64], R9 ;  /* 0x0000000902007986 */ /* 0x001fe2000c101104 */
[----:B------:R-:W-:Y:S05]  /*07d0*/  EXIT ;  /* 0x000000000000794d */ /* 0x000fea0003800000 */
.L_x_7:
        /* <DEDUP_REMOVED lines=10> */
.L_x_86:


//--------------------- .text._Z18min_channel_kernelPhS_iii --------------------------
	.section	.text._Z18min_channel_kernelPhS_iii,"ax",@progbits
	.align	128
        .global         _Z18min_channel_kernelPhS_iii
        .type           _Z18min_channel_kernelPhS_iii,@function
        .size           _Z18min_channel_kernelPhS_iii,(.L_x_87 - _Z18min_channel_kernelPhS_iii)
        .other          _Z18min_channel_kernelPhS_iii,@"STO_CUDA_ENTRY STV_DEFAULT"
_Z18min_channel_kernelPhS_iii:
.text._Z18min_channel_kernelPhS_iii:
[----:B------:R-:W-:Y:S01]  /*0000*/  LDC R1, c[0x0][0x37c] ;  /* 0x0000df00ff017b82 */ /* 0x000fe20000000800 */
[----:B------:R-:W0:Y:S07]  /*0010*/  S2R R2, SR_TID.Y ;  /* 0x0000000000027919 */ /* 0x000e2e0000002200 */
[----:B------:R-:W1:Y:S01]  /*0020*/  LDC R0, c[0x0][0x360] ;  /* 0x0000d800ff007b82 */ /* 0x000e620000000800 */
[----:B------:R-:W2:Y:S01]  /*0030*/  LDCU.64 UR6, c[0x0][0x390] ;  /* 0x00007200ff0677ac */ /* 0x000ea20008000a00 */
[----:B------:R-:W1:Y:S06]  /*0040*/  S2R R5, SR_TID.X ;  /* 0x0000000000057919 */ /* 0x000e6c0000002100 */
[----:B------:R-:W0:Y:S08]  /*0050*/  S2UR UR5, SR_CTAID.Y ;  /* 0x00000000000579c3 */ /* 0x000e300000002600 */
[----:B------:R-:W0:Y:S08]  /*0060*/  LDC R3, c[0x0][0x364] ;  /* 0x0000d900ff037b82 */ /* 0x000e300000000800 */
[----:B------:R-:W1:Y:S01]  /*0070*/  S2UR UR4, SR_CTAID.X ;  /* 0x00000000000479c3 */ /* 0x000e620000002500 */
[----:B0-----:R-:W-:-:S05]  /*0080*/  IMAD R3, R3, UR5, R2 ;  /* 0x0000000503037c24 */ /* 0x001fca000f8e0202 */
[----:B--2---:R-:W-:Y:S01]  /*0090*/  ISETP.GE.AND P0, PT, R3, UR6, PT ;  /* 0x0000000603007c0c */ /* 0x004fe2000bf06270 */
[----:B-1----:R-:W-:-:S05]  /*00a0*/  IMAD R0, R0, UR4, R5 ;  /* 0x0000000400007c24 */ /* 0x002fca000f8e0205 */
[----:B------:R-:W-:Y:S01]  /*00b0*/  ISETP.GE.OR P0, PT, R0, UR7, P0 ;  /* 0x0000000700007c0c */ /* 0x000fe20008706670 */
[----:B------:R-:W-:-:S12]  /*00c0*/  IMAD R0, R3, UR7, R0 ;  /* 0x0000000703007c24 */ /* 0x000fd8000f8e0200 */
[----:B------:R-:W-:Y:S05]  /*00d0*/  @P0 EXIT ;  /* 0x000000000000094d */ /* 0x000fea0003800000 */
[----:B------:R-:W0:Y:S01]  /*00e0*/  LDCU UR5, c[0x0][0x398] ;  /* 0x00007300ff0577ac */ /* 0x000e220008000800 */
[----:B------:R-:W-:Y:S01]  /*00f0*/  IMAD.MOV.U32 R6, RZ, RZ, 0xff ;  /* 0x000000ffff067424 */ /* 0x000fe200078e00ff */
[----:B------:R-:W1:Y:S01]  /*0100*/  LDCU.64 UR8, c[0x0][0x358] ;  /* 0x00006b00ff0877ac */ /* 0x000e620008000a00 */
[----:B0-----:R-:W-:-:S09]  /*0110*/  UISETP.GE.AND UP0, UPT, UR5, 0x1, UPT ;  /* 0x000000010500788c */ /* 0x001fd2000bf06270 */
[----:B-1----:R-:W-:Y:S05]  /*0120*/  BRA.U !UP0, `(.L_x_8) ;  /* 0x0000000508787547 */ /* 0x002fea000b800000 */
[----:B------:R-:W-:Y:S02]  /*0130*/  UISETP.GE.U32.AND UP1, UPT, UR5, 0x10, UPT ;  /* 0x000000100500788c */ /* 0x000fe4000bf26070 */
[----:B------:R-:W-:Y:S01]  /*0140*/  IMAD R4, R0, UR5, RZ ;  /* 0x0000000500047c24 */ /* 0x000fe2000f8e02ff */
[----:B------:R-:W-:Y:S01]  /*0150*/  ULOP3.LUT UR6, UR5, 0xf, URZ, 0xc0, !UPT ;  /* 0x0000000f05067892 */ /* 0x000fe2000f8ec0ff */
[----:B------:R-:W-:Y:S01]  /*0160*/  IMAD.MOV.U32 R6, RZ, RZ, 0xff ;  /* 0x000000ffff067424 */ /* 0x000fe200078e00ff */
[----:B------:R-:W-:Y:S02]  /*0170*/  UMOV UR4, URZ ;  /* 0x000000ff00047c82 */ /* 0x000fe40008000000 */
[----:B------:R-:W-:Y:S02]  /*0180*/  UISETP.NE.AND UP0, UPT, UR6, URZ, UPT ;  /* 0x000000ff0600728c */ /* 0x000fe4000bf05270 */
[----:B------:R-:W-:Y:S09]  /*0190*/  BRA.U !UP1, `(.L_x_9) ;  /* 0x0000000109947547 */ /* 0x000ff2000b800000 */
[----:B------:R-:W-:Y:S01]  /*01a0*/  ULOP3.LUT UR4, UR5, 0x7ffffff0, URZ, 0xc0, !UPT ;  /* 0x7ffffff005047892 */ /* 0x000fe2000f8ec0ff */
[----:B------:R-:W-:Y:S02]  /*01b0*/  IMAD.MOV.U32 R6, RZ, RZ, 0xff ;  /* 0x000000ffff067424 */ /* 0x000fe400078e00ff */
[----:B------:R-:W-:Y:S01]  /*01c0*/  IMAD.MOV.U32 R5, RZ, RZ, R4 ;  /* 0x000000ffff057224 */ /* 0x000fe200078e0004 */
[----:B------:R-:W-:-:S12]  /*01d0*/  UIADD3 UR7, UPT, UPT, -UR4, URZ, URZ ;  /* 0x000000ff04077290 */ /* 0x000fd8000fffe1ff */
.L_x_10:
[----:B------:R-:W0:Y:S01]  /*01e0*/  LDC.64 R2, c[0x0][0x380] ;  /* 0x0000e000ff027b82 */ /* 0x000e220000000a00 */
[----:B------:R-:W-:Y:S02]  /*01f0*/  SHF.R.S32.HI R8, RZ, 0x1f, R5 ;  /* 0x0000001fff087819 */ /* 0x000fe40000011405 */
[----:B0-----:R-:W-:-:S04]  /*0200*/  IADD3 R2, P0, P1, R5, 0x7, R2 ;  /* 0x0000000705027810 */ /* 0x001fc8000791e002 */
[----:B------:R-:W-:-:S05]  /*0210*/  IADD3.X R3, PT, PT, R8, R3, RZ, P0, P1 ;  /* 0x0000000308037210 */ /* 0x000fca00007e24ff */
[----:B------:R-:W2:Y:S04]  /*0220*/  LDG.E.U8 R7, desc[UR8][R2.64+-0x7] ;  /* 0xfffff90802077981 */ /* 0x000ea8000c1e1100 */
        /* <DEDUP_REMOVED lines=14> */
[----:B------:R-:W5:Y:S01]  /*0310*/  LDG.E.U8 R22, desc[UR8][R2.64+0x8] ;  /* 0x0000080802167981 */ /* 0x000f62000c1e1100 */
[----:B------:R-:W-:Y:S01]  /*0320*/  UIADD3 UR7, UPT, UPT, UR7, 0x10, URZ ;  /* 0x0000001007077890 */ /* 0x000fe2000fffe0ff */
[----:B------:R-:W-:-:S03]  /*0330*/  VIADD R5, R5, 0x10 ;  /* 0x0000001005057836 */ /* 0x000fc60000000000 */
[----:B------:R-:W-:Y:S01]  /*0340*/  UISETP.NE.AND UP1, UPT, UR7, URZ, UPT ;  /* 0x000000ff0700728c */ /* 0x000fe2000bf25270 */
[----:B--2---:R-:W-:-:S04]  /*0350*/  VIMNMX R7, PT, PT, R7, R6, PT ;  /* 0x0000000607077248 */ /* 0x004fc80003fe0100 */
[----:B---3--:R-:W-:-:S04]  /*0360*/  VIMNMX3.U32 R7, R7, R8, R9, PT ;  /* 0x000000080707720f */ /* 0x008fc80003800009 */
[----:B----4-:R-:W-:-:S04]  /*0370*/  VIMNMX3.U32 R7, R7, R10, R11, PT ;  /* 0x0000000a0707720f */ /* 0x010fc8000380000b */
[----:B-----5:R-:W-:-:S04]  /*0380*/  VIMNMX3.U32 R7, R7, R12, R13, PT ;  /* 0x0000000c0707720f */ /* 0x020fc8000380000d */
[----:B------:R-:W-:-:S04]  /*0390*/  VIMNMX3.U32 R7, R7, R14, R15, PT ;  /* 0x0000000e0707720f */ /* 0x000fc8000380000f */
[----:B------:R-:W-:-:S04]  /*03a0*/  VIMNMX3.U32 R7, R7, R16, R17, PT ;  /* 0x000000100707720f */ /* 0x000fc80003800011 */
[----:B------:R-:W-:-:S04]  /*03b0*/  VIMNMX3.U32 R7, R7, R18, R19, PT ;  /* 0x000000120707720f */ /* 0x000fc80003800013 */
[----:B------:R-:W-:-:S04]  /*03c0*/  VIMNMX3.U32 R7, R7, R20, R21, PT ;  /* 0x000000140707720f */ /* 0x000fc80003800015 */
[----:B------:R-:W-:Y:S01]  /*03d0*/  VIMNMX.U32 R6, PT, PT, R7, R22, PT ;  /* 0x0000001607067248 */ /* 0x000fe20003fe0000 */
[----:B------:R-:W-:Y:S06]  /*03e0*/  BRA.U UP1, `(.L_x_10) ;  /* 0xfffffffd017c7547 */ /* 0x000fec000b83ffff */
.L_x_9:
[----:B------:R-:W-:Y:S05]  /*03f0*/  BRA.U !UP0, `(.L_x_8) ;  /* 0x0000000108c47547 */ /* 0x000fea000b800000 */
[----:B------:R-:W-:Y:S02]  /*0400*/  UISETP.GE.U32.AND UP0, UPT, UR6, 0x8, UPT ;  /* 0x000000080600788c */ /* 0x000fe4000bf06070 */
[----:B------:R-:W-:-:S04]  /*0410*/  ULOP3.LUT UR7, UR5, 0x7, URZ, 0xc0, !UPT ;  /* 0x0000000705077892 */ /* 0x000fc8000f8ec0ff */
[----:B------:R-:W-:-:S03]  /*0420*/  UISETP.NE.AND UP1, UPT, UR7, URZ, UPT ;  /* 0x000000ff0700728c */ /* 0x000fc6000bf25270 */
[----:B------:R-:W-:Y:S08]  /*0430*/  BRA.U !UP0, `(.L_x_11) ;  /* 0x0000000108447547 */ /* 0x000ff0000b800000 */
[----:B------:R-:W0:Y:S01]  /*0440*/  LDCU.64 UR10, c[0x0][0x380] ;  /* 0x00007000ff0a77ac */ /* 0x000e220008000a00 */
[----:B------:R-:W-:-:S05]  /*0450*/  VIADD R3, R4, UR4 ;  /* 0x0000000404037c36 */ /* 0x000fca0008000000 */
[----:B0-----:R-:W-:-:S04]  /*0460*/  IADD3 R2, P0, PT, R3, UR10, RZ ;  /* 0x0000000a03027c10 */ /* 0x001fc8000ff1e0ff */
[----:B------:R-:W-:-:S05]  /*0470*/  LEA.HI.X.SX32 R3, R3, UR11, 0x1, P0 ;  /* 0x0000000b03037c11 */ /* 0x000fca00080f0eff */
[----:B------:R-:W2:Y:S04]  /*0480*/  LDG.E.U8 R5, desc[UR8][R2.64] ;  /* 0x0000000802057981 */ /* 0x000ea8000c1e1100 */
[----:B------:R-:W2:Y:S04]  /*0490*/  LDG.E.U8 R7, desc[UR8][R2.64+0x1] ;  /* 0x0000010802077981 */ /* 0x000ea8000c1e1100 */
[----:B------:R-:W3:Y:S04]  /*04a0*/  LDG.E.U8 R8, desc[UR8][R2.64+0x2] ;  /* 0x0000020802087981 */ /* 0x000ee8000c1e1100 */
[----:B------:R-:W3:Y:S04]  /*04b0*/  LDG.E.U8 R9, desc[UR8][R2.64+0x3] ;  /* 0x0000030802097981 */ /* 0x000ee8000c1e1100 */
[----:B------:R-:W4:Y:S04]  /*04c0*/  LDG.E.U8 R10, desc[UR8][R2.64+0x4] ;  /* 0x00000408020a7981 */ /* 0x000f28000c1e1100 */
[----:B------:R-:W4:Y:S04]  /*04d0*/  LDG.E.U8 R11, desc[UR8][R2.64+0x5] ;  /* 0x00000508020b7981 */ /* 0x000f28000c1e1100 */
[----:B------:R-:W5:Y:S04]  /*04e0*/  LDG.E.U8 R12, desc[UR8][R2.64+0x6] ;  /* 0x00000608020c7981 */ /* 0x000f68000c1e1100 */
[----:B------:R-:W5:Y:S01]  /*04f0*/  LDG.E.U8 R13, desc[UR8][R2.64+0x7] ;  /* 0x00000708020d7981 */ /* 0x000f62000c1e1100 */
[----:B------:R-:W-:Y:S01]  /*0500*/  UIADD3 UR4, UPT, UPT, UR4, 0x8, URZ ;  /* 0x0000000804047890 */ /* 0x000fe2000fffe0ff */
[----:B--2---:R-:W-:-:S04]  /*0510*/  VIMNMX3.U32 R5, R6, R5, R7, PT ;  /* 0x000000050605720f */ /* 0x004fc80003800007 */
[----:B---3--:R-:W-:-:S04]  /*0520*/  VIMNMX3.U32 R5, R5, R8, R9, PT ;  /* 0x000000080505720f */ /* 0x008fc80003800009 */
[----:B----4-:R-:W-:-:S04]  /*0530*/  VIMNMX3.U32 R5, R5, R10, R11, PT ;  /* 0x0000000a0505720f */ /* 0x010fc8000380000b */
[----:B-----5:R-:W-:-:S07]  /*0540*/  VIMNMX3.U32 R6, R5, R12, R13, PT ;  /* 0x0000000c0506720f */ /* 0x020fce000380000d */
.L_x_11:
        /* <DEDUP_REMOVED lines=12> */
[----:B------:R-:W3:Y:S01]  /*0610*/  LDG.E.U8 R9, desc[UR8][R2.64+0x3] ;  /* 0x0000030802097981 */ /* 0x000ee2000c1e1100 */
[----:B------:R-:W-:Y:S01]  /*0620*/  UIADD3 UR4, UPT, UPT, UR4, 0x4, URZ ;  /* 0x0000000404047890 */ /* 0x000fe2000fffe0ff */
[----:B--2---:R-:W-:-:S04]  /*0630*/  VIMNMX3.U32 R5, R6, R5, R7, PT ;  /* 0x000000050605720f */ /* 0x004fc80003800007 */
[----:B---3--:R-:W-:-:S07]  /*0640*/  VIMNMX3.U32 R6, R5, R8, R9, PT ;  /* 0x000000080506720f */ /* 0x008fce0003800009 */
.L_x_12:
[----:B------:R-:W-:Y:S05]  /*0650*/  BRA.U !UP1, `(.L_x_8) ;  /* 0x00000001092c7547 */ /* 0x000fea000b800000 */
[----:B------:R-:W-:Y:S01]  /*0660*/  VIADD R4, R4, UR4 ;  /* 0x0000000404047c36 */ /* 0x000fe20008000000 */
[----:B------:R-:W0:Y:S01]  /*0670*/  LDCU.64 UR6, c[0x0][0x380] ;  /* 0x00007000ff0677ac */ /* 0x000e220008000a00 */
[----:B------:R-:W-:-:S12]  /*0680*/  UIADD3 UR5, UPT, UPT, -UR5, URZ, URZ ;  /* 0x000000ff05057290 */ /* 0x000fd8000fffe1ff */
.L_x_13:
[----:B0-----:R-:W-:-:S04]  /*0690*/  IADD3 R2, P0, PT, R4, UR6, RZ ;  /* 0x0000000604027c10 */ /* 0x001fc8000ff1e0ff */
[----:B------:R-:W-:-:S06]  /*06a0*/  LEA.HI.X.SX32 R3, R4, UR7, 0x1, P0 ;  /* 0x0000000704037c11 */ /* 0x000fcc00080f0eff */
[----:B------:R-:W2:Y:S01]  /*06b0*/  LDG.E.U8 R3, desc[UR8][R2.64] ;  /* 0x0000000802037981 */ /* 0x000ea2000c1e1100 */
[----:B------:R-:W-:Y:S01]  /*06c0*/  UIADD3 UR5, UPT, UPT, UR5, 0x1, URZ ;  /* 0x0000000105057890 */ /* 0x000fe2000fffe0ff */
[----:B------:R-:W-:-:S03]  /*06d0*/  VIADD R4, R4, 0x1 ;  /* 0x0000000104047836 */ /* 0x000fc60000000000 */
[----:B------:R-:W-:Y:S01]  /*06e0*/  UISETP.NE.AND UP0, UPT, UR5, URZ, UPT ;  /* 0x000000ff0500728c */ /* 0x000fe2000bf05270 */
[----:B--2---:R-:W-:-:S08]  /*06f0*/  VIMNMX R6, PT, PT, R3, R6, PT ;  /* 0x0000000603067248 */ /* 0x004fd00003fe0100 */
[----:B------:R-:W-:Y:S05]  /*0700*/  BRA.U UP0, `(.L_x_13) ;  /* 0xfffffffd00e07547 */ /* 0x000fea000b83ffff */
.L_x_8:
[----:B------:R-:W0:Y:S02]  /*0710*/  LDCU.64 UR4, c[0x0][0x388] ;  /* 0x00007100ff0477ac */ /* 0x000e240008000a00 */
[----:B0-----:R-:W-:-:S04]  /*0720*/  IADD3 R2, P0, PT, R0, UR4, RZ ;  /* 0x0000000400027c10 */ /* 0x001fc8000ff1e0ff */
[----:B------:R-:W-:-:S05]  /*0730*/  LEA.HI.X.SX32 R3, R0, UR5, 0x1, P0 ;  /* 0x0000000500037c11 */ /* 0x000fca00080f0eff */
[----:B------:R-:W-:Y:S01]  /*0740*/  STG.E.U8 desc[UR8][R2.64], R6 ;  /* 0x0000000602007986 */ /* 0x000fe2000c101108 */
[----:B------:R-:W-:Y:S05]  /*0750*/  EXIT ;  /* 0x000000000000794d */ /* 0x000fea0003800000 */
.L_x_14:
        /* <DEDUP_REMOVED lines=10> */
.L_x_87:


//--------------------- .text._Z12findMaxValuePKhPKiiiPf --------------------------
	.section	.text._Z12findMaxValuePKhPKiiiPf,"ax",@progbits
	.align	128
        .global         _Z12findMaxValuePKhPKiiiPf
        .type           _Z12findMaxValuePKhPKiiiPf,@function
        .size           _Z12findMaxValuePKhPKiiiPf,(.L_x_88 - _Z12findMaxValuePKhPKiiiPf)
        .other          _Z12findMaxValuePKhPKiiiPf,@"STO_CUDA_ENTRY STV_DEFAULT"
_Z12findMaxValuePKhPKiiiPf:
.text._Z12findMaxValuePKhPKiiiPf:
[----:B------:R-:W-:Y:S01]  /*0000*/  LDC R1, c[0x0][0x37c] ;  /* 0x0000df00ff017b82 */ /* 0x000fe20000000800 */
[----:B------:R-:W0:Y:S07]  /*0010*/  S2R R0, SR_TID.X ;  /* 0x0000000000007919 */ /* 0x000e2e0000002100 */
[----:B------:R-:W0:Y:S01]  /*0020*/  S2UR UR6, SR_CTAID.X ;  /* 0x00000000000679c3 */ /* 0x000e220000002500 */
[----:B------:R-:W1:Y:S07]  /*0030*/  LDCU.64 UR4, c[0x0][0x390] ;  /* 0x00007200ff0477ac */ /* 0x000e6e0008000a00 */
[----:B------:R-:W0:Y:S01]  /*0040*/  LDC R3, c[0x0][0x360] ;  /* 0x0000d800ff037b82 */ /* 0x000e220000000800 */
[----:B-1----:R-:W-:Y:S01]  /*0050*/  UIMAD UR4, UR5, UR4, URZ ;  /* 0x00000004050472a4 */ /* 0x002fe2000f8e02ff */
[----:B0-----:R-:W-:Y:S01]  /*0060*/  IMAD R7, R3, UR6, R0 ;  /* 0x0000000603077c24 */ /* 0x001fe2000f8e0200 */
[----:B------:R-:W0:Y:S04]  /*0070*/  LDCU.64 UR6, c[0x0][0x358] ;  /* 0x00006b00ff0677ac */ /* 0x000e280008000a00 */
[----:B------:R-:W-:-:S13]  /*0080*/  ISETP.GE.AND P0, PT, R7, UR4, PT ;  /* 0x0000000407007c0c */ /* 0x000fda000bf06270 */
[----:B------:R-:W1:Y:S02]  /*0090*/  @!P0 LDC.64 R4, c[0x0][0x388] ;  /* 0x0000e200ff048b82 */ /* 0x000e640000000a00 */
[----:B-1----:R-:W-:-:S06]  /*00a0*/  @!P0 IMAD.WIDE R4, R7, 0x4, R4 ;  /* 0x0000000407048825 */ /* 0x002fcc00078e0204 */
[----:B------:R-:W1:Y:S01]  /*00b0*/  @!P0 LDC.64 R6, c[0x0][0x380] ;  /* 0x0000e000ff068b82 */ /* 0x000e620000000a00 */
[----:B0-----:R-:W2:Y:S07]  /*00c0*/  @!P0 LDG.E R4, desc[UR6][R4.64] ;  /* 0x0000000604048981 */ /* 0x001eae000c1e1900 */
[----:B------:R-:W0:Y:S01]  /*00d0*/  S2UR UR5, SR_CgaCtaId ;  /* 0x00000000000579c3 */ /* 0x000e220000008800 */
[----:B--2---:R-:W-:-:S05]  /*00e0*/  @!P0 IMAD R2, R4, 0x3, RZ ;  /* 0x0000000304028824 */ /* 0x004fca00078e02ff */
[----:B-1----:R-:W-:-:S04]  /*00f0*/  @!P0 IADD3 R6, P1, PT, R2, R6, RZ ;  /* 0x0000000602068210 */ /* 0x002fc80007f3e0ff */
[----:B------:R-:W-:-:S05]  /*0100*/  @!P0 LEA.HI.X.SX32 R7, R2, R7, 0x1, P1 ;  /* 0x0000000702078211 */ /* 0x000fca00008f0eff */
[----:B------:R-:W2:Y:S04]  /*0110*/  @!P0 LDG.E.U8 R2, desc[UR6][R6.64] ;  /* 0x0000000606028981 */ /* 0x000ea8000c1e1100 */
[----:B------:R-:W3:Y:S04]  /*0120*/  @!P0 LDG.E.U8 R8, desc[UR6][R6.64+0x1] ;  /* 0x0000010606088981 */ /* 0x000ee8000c1e1100 */
[----:B------:R-:W4:Y:S01]  /*0130*/  @!P0 LDG.E.U8 R9, desc[UR6][R6.64+0x2] ;  /* 0x0000020606098981 */ /* 0x000f22000c1e1100 */
[----:B------:R-:W-:Y:S01]  /*0140*/  UMOV UR4, 0x400 ;  /* 0x0000040000047882 */ /* 0x000fe20000000000 */
[----:B------:R-:W-:Y:S01]  /*0150*/  IMAD.MOV.U32 R11, RZ, RZ, RZ ;  /* 0x000000ffff0b7224 */ /* 0x000fe200078e00ff */
[----:B0-----:R-:W-:Y:S01]  /*0160*/  ULEA UR4, UR5, UR4, 0x18 ;  /* 0x0000000405047291 */ /* 0x001fe2000f8ec0ff */
[----:B--2---:R-:W-:-:S05]  /*0170*/  @!P0 I2FP.F32.U32 R4, R2 ;  /* 0x0000000200048245 */ /* 0x004fca0000201000 */
[----:B------:R-:W-:Y:S02]  /*0180*/  LEA R2, R0, UR4, 0x2 ;  /* 0x0000000400027c11 */ /* 0x000fe4000f8e10ff */
[----:B---3--:R-:W-:Y:S02]  /*0190*/  @!P0 I2FP.F32.U32 R5, R8 ;  /* 0x0000000800058245 */ /* 0x008fe40000201000 */
[----:B----4-:R-:W-:-:S04]  /*01a0*/  @!P0 I2FP.F32.U32 R9, R9 ;  /* 0x0000000900098245 */ /* 0x010fc80000201000 */
[----:B------:R-:W-:Y:S02]  /*01b0*/  @!P0 FMNMX3 R11, R4, R5, R9, !PT ;  /* 0x00000005040b8276 */ /* 0x000fe40007800009 */
[----:B------:R-:W-:-:S03]  /*01c0*/  ISETP.GE.U32.AND P0, PT, R3, 0x2, PT ;  /* 0x000000020300780c */ /* 0x000fc60003f06070 */
[----:B------:R0:W-:Y:S01]  /*01d0*/  STS [R2], R11 ;  /* 0x0000000b02007388 */ /* 0x0001e20000000800 */
[----:B------:R-:W-:Y:S09]  /*01e0*/  BAR.SYNC.DEFER_BLOCKING 0x0 ;  /* 0x0000000000007b1d */ /* 0x000ff20000010000 */
[----:B0-----:R-:W-:Y:S05]  /*01f0*/  @!P0 BRA `(.L_x_15) ;  /* 0x00000004008c8947 */ /* 0x001fea0003800000 */
[----:B------:R-:W-:-:S04]  /*0200*/  SHF.R.U32.HI R5, RZ, 0x1, R3 ;  /* 0x00000001ff057819 */ /* 0x000fc80000011603 */
[----:B------:R-:W-:-:S13]  /*0210*/  ISETP.GE.U32.AND P0, PT, R0, R5, PT ;  /* 0x000000050000720c */ /* 0x000fda0003f06070 */
[----:B------:R-:W-:Y:S01]  /*0220*/  @!P0 IMAD R5, R5, 0x4, R2 ;  /* 0x0000000405058824 */ /* 0x000fe200078e0202 */
[----:B------:R-:W-:Y:S05]  /*0230*/  @!P0 LDS R4, [R2] ;  /* 0x0000000002048984 */ /* 0x000fea0000000800 */
[----:B------:R-:W0:Y:S02]  /*0240*/  @!P0 LDS R5, [R5] ;  /* 0x0000000005058984 */ /* 0x000e240000000800 */
[----:B0-----:R-:W-:-:S05]  /*0250*/  @!P0 FMNMX R7, R4, R5, !PT ;  /* 0x0000000504078209 */ /* 0x001fca0007800000 */
[----:B------:R0:W-:Y:S01]  /*0260*/  @!P0 STS [R2], R7 ;  /* 0x0000000702008388 */ /* 0x0001e20000000800 */
[----:B------:R-:W-:Y:S01]  /*0270*/  BAR.SYNC.DEFER_BLOCKING 0x0 ;  /* 0x0000000000007b1d */ /* 0x000fe20000010000 */
[----:B------:R-:W-:-:S13]  /*0280*/  ISETP.GE.U32.AND P0, PT, R3, 0x4, PT ;  /* 0x000000040300780c */ /* 0x000fda0003f06070 */
[----:B0-----:R-:W-:Y:S05]  /*0290*/  @!P0 BRA `(.L_x_15) ;  /* 0x0000000400648947 */ /* 0x001fea0003800000 */
[----:B------:R-:W-:-:S04]  /*02a0*/  SHF.R.U32.HI R5, RZ, 0x2, R3 ;  /* 0x00000002ff057819 */ /* 0x000fc80000011603 */
[----:B------:R-:W-:-:S13]  /*02b0*/  ISETP.GE.U32.AND P0, PT, R0, R5, PT ;  /* 0x000000050000720c */ /* 0x000fda0003f06070 */
[----:B------:R-:W-:Y:S01]  /*02c0*/  @!P0 LOP3.LUT R5, R3, 0x7fc, RZ, 0xc0, !PT ;  /* 0x000007fc03058812 */ /* 0x000fe200078ec0ff */
[----:B------:R-:W-:Y:S04]  /*02d0*/  @!P0 LDS R4, [R2] ;  /* 0x0000000002048984 */ /* 0x000fe80000000800 */
[----:B------:R-:W-:-:S06]  /*02e0*/  @!P0 IMAD.IADD R5, R2, 0x1, R5 ;  /* 0x0000000102058824 */ /* 0x000fcc00078e0205 */
        /* <DEDUP_REMOVED lines=78> */
[----:B------:R-:W-:Y:S02]  /*07d0*/  @!P0 IMAD R4, R3, 0x4, R2 ;  /* 0x0000000403048824 */ /* 0x000fe400078e0202 */
[----:B------:R-:W-:Y:S04]  /*07e0*/  @!P0 LDS R3, [R2] ;  /* 0x0000000002038984 */ /* 0x000fe80000000800 */
[----:B------:R-:W0:Y:S02]  /*07f0*/  @!P0 LDS R4, [R4] ;  /* 0x0000000004048984 */ /* 0x000e240000000800 */
[----:B0-----:R-:W-:-:S05]  /*0800*/  @!P0 FMNMX R3, R3, R4, !PT ;  /* 0x0000000403038209 */ /* 0x001fca0007800000 */
[----:B------:R0:W-:Y:S01]  /*0810*/  @!P0 STS [R2], R3 ;  /* 0x0000000302008388 */ /* 0x0001e20000000800 */
[----:B------:R-:W-:Y:S06]  /*0820*/  BAR.SYNC.DEFER_BLOCKING 0x0 ;  /* 0x0000000000007b1d */ /* 0x000fec0000010000 */
.L_x_15:
[----:B------:R-:W-:-:S13]  /*0830*/  ISETP.NE.AND P0, PT, R0, RZ, PT ;  /* 0x000000ff0000720c */ /* 0x000fda0003f05270 */
[----:B------:R-:W-:Y:S05]  /*0840*/  @P0 EXIT ;  /* 0x000000000000094d */ /* 0x000fea0003800000 */
[----:B------:R-:W1:Y:S01]  /*0850*/  LDS R5, [UR4] ;  /* 0x00000004ff057984 */ /* 0x000e620008000800 */
[----:B0-----:R-:W1:Y:S03]  /*0860*/  LDC.64 R2, c[0x0][0x398] ;  /* 0x0000e600ff027b82 */ /* 0x001e660000000a00 */
[----:B-1----:R-:W-:Y:S01]  /*0870*/  REDG.E.MAX.STRONG.GPU desc[UR6][R2.64], R5 ;  /* 0x000000050200798e */ /* 0x002fe2000d12e106 */
[----:B------:R-:W-:Y:S05]  /*0880*/  EXIT ;  /* 0x000000000000794d */ /* 0x000fea0003800000 */
.L_x_16:
        /* <DEDUP_REMOVED lines=15> */
.L_x_88:


//--------------------- .text._Z24sortIndicesByDarkChannelPKhPiii --------------------------
	.section	.text._Z24sortIndicesByDarkChannelPKhPiii,"ax",@progbits
	.align	128
        .global         _Z24sortIndicesByDarkChannelPKhPiii
        .type           _Z24sortIndicesByDarkChannelPKhPiii,@function
        .size           _Z24sortIndicesByDarkChannelPKhPiii,(.L_x_89 - _Z24sortIndicesByDarkChannelPKhPiii)
        .other          _Z24sortIndicesByDarkChannelPKhPiii,@"STO_CUDA_ENTRY STV_DEFAULT"
_Z24sortIndicesByDarkChannelPKhPiii:
.text._Z24sortIndicesByDarkChannelPKhPiii:
[----:B------:R-:W-:Y:S01]  /*0000*/  LDC R1, c[0x0][0x37c] ;  /* 0x0000df00ff017b82 */ /* 0x000fe20000000800 */
[----:B------:R-:W0:Y:S07]  /*0010*/  S2R R2, SR_TID.X ;  /* 0x0000000000027919 */ /* 0x000e2e0000002100 */
[----:B------:R-:W1:Y:S01]  /*0020*/  LDC R0, c[0x0][0x364] ;  /* 0x0000d900ff007b82 */ /* 0x000e620000000800 */
[----:B------:R-:W2:Y:S01]  /*0030*/  LDCU.64 UR6, c[0x0][0x390] ;  /* 0x00007200ff0677ac */ /* 0x000ea20008000a00 */
[----:B------:R-:W1:Y:S01]  /*0040*/  S2R R3, SR_TID.Y ;  /* 0x0000000000037919 */ /* 0x000e620000002200 */
[----:B------:R-:W3:Y:S05]  /*0050*/  LDCU.64 UR8, c[0x0][0x388] ;  /* 0x00007100ff0877ac */ /* 0x000eea0008000a00 */
[----:B------:R-:W0:Y:S08]  /*0060*/  S2UR UR5, SR_CTAID.X ;  /* 0x00000000000579c3 */ /* 0x000e300000002500 */
[----:B------:R-:W0:Y:S08]  /*0070*/  LDC R5, c[0x0][0x360] ;  /* 0x0000d800ff057b82 */ /* 0x000e300000000800 */
[----:B------:R-:W1:Y:S01]  /*0080*/  S2UR UR4, SR_CTAID.Y ;  /* 0x00000000000479c3 */ /* 0x000e620000002600 */
[----:B0-----:R-:W-:-:S02]  /*0090*/  IMAD R5, R5, UR5, R2 ;  /* 0x0000000505057c24 */ /* 0x001fc4000f8e0202 */
[----:B---3--:R-:W-:-:S03]  /*00a0*/  IMAD.U32 R2, RZ, RZ, UR8 ;  /* 0x00000008ff027e24 */ /* 0x008fc6000f8e00ff */
[----:B--2---:R-:W-:Y:S01]  /*00b0*/  ISETP.GE.AND P0, PT, R5, UR7, PT ;  /* 0x0000000705007c0c */ /* 0x004fe2000bf06270 */
[----:B-1----:R-:W-:Y:S01]  /*00c0*/  IMAD R0, R0, UR4, R3 ;  /* 0x0000000400007c24 */ /* 0x002fe2000f8e0203 */
[----:B------:R-:W0:Y:S01]  /*00d0*/  LDCU.64 UR4, c[0x0][0x358] ;  /* 0x00006b00ff0477ac */ /* 0x000e220008000a00 */
[----:B------:R-:W-:Y:S02]  /*00e0*/  MOV R3, UR9 ;  /* 0x0000000900037c02 */ /* 0x000fe40008000f00 */
[C---:B------:R-:W-:Y:S01]  /*00f0*/  IMAD R11, R0.reuse, UR7, R5 ;  /* 0x00000007000b7c24 */ /* 0x040fe2000f8e0205 */
[----:B------:R-:W-:-:S03]  /*0100*/  ISETP.LT.AND P0, PT, R0, UR6, !P0 ;  /* 0x0000000600007c0c */ /* 0x000fc6000c701270 */
[----:B------:R-:W-:-:S10]  /*0110*/  IMAD.WIDE R4, R11, 0x4, R2 ;  /* 0x000000040b047825 */ /* 0x000fd400078e0202 */
[----:B0-----:R0:W-:Y:S01]  /*0120*/  @P0 STG.E desc[UR4][R4.64], R11 ;  /* 0x0000000b04000986 */ /* 0x0011e2000c101904 */
[----:B------:R-:W-:Y:S06]  /*0130*/  BAR.SYNC.DEFER_BLOCKING 0x0 ;  /* 0x0000000000007b1d */ /* 0x000fec0000010000 */
[----:B------:R-:W-:Y:S05]  /*0140*/  @!P0 EXIT ;  /* 0x000000000000894d */ /* 0x000fea0003800000 */
[----:B------:R1:W5:Y:S01]  /*0150*/  LDG.E R13, desc[UR4][R4.64] ;  /* 0x00000004040d7981 */ /* 0x000362000c1e1900 */
[----:B------:R-:W-:Y:S01]  /*0160*/  ISETP.GE.AND P0, PT, R11, 0x1, PT ;  /* 0x000000010b00780c */ /* 0x000fe20003f06270 */
[----:B------:R-:W2:Y:S01]  /*0170*/  LDCU.64 UR10, c[0x0][0x388] ;  /* 0x00007100ff0a77ac */ /* 0x000ea20008000a00 */
[----:B------:R-:W-:Y:S01]  /*0180*/  BSSY.RECONVERGENT B0, `(.L_x_17) ;  /* 0x0000017000007945 */ /* 0x000fe20003800200 */
[----:B------:R-:W3:Y:S10]  /*0190*/  LDCU.64 UR8, c[0x0][0x380] ;  /* 0x00007000ff0877ac */ /* 0x000ef40008000a00 */
[----:B-1----:R-:W-:Y:S05]  /*01a0*/  @!P0 BRA `(.L_x_18) ;  /* 0x0000000000508947 */ /* 0x002fea0003800000 */
[----:B------:R-:W1:Y:S02]  /*01b0*/  LDCU.64 UR6, c[0x0][0x380] ;  /* 0x00007000ff0677ac */ /* 0x000e640008000a00 */
[----:B-1---5:R-:W-:-:S04]  /*01c0*/  IADD3 R6, P0, PT, R13, UR6, RZ ;  /* 0x000000060d067c10 */ /* 0x022fc8000ff1e0ff */
[----:B------:R-:W-:-:S09]  /*01d0*/  LEA.HI.X.SX32 R7, R13, UR7, 0x1, P0 ;  /* 0x000000070d077c11 */ /* 0x000fd200080f0eff */
.L_x_19:
[----:B--2---:R-:W-:Y:S01]  /*01e0*/  MOV R2, UR10 ;  /* 0x0000000a00027c02 */ /* 0x004fe20008000f00 */
[----:B------:R-:W-:Y:S01]  /*01f0*/  VIADD R15, R11, 0xffffffff ;  /* 0xffffffff0b0f7836 */ /* 0x000fe20000000000 */
[----:B------:R-:W2:Y:S01]  /*0200*/  LDG.E.U8 R0, desc[UR4][R6.64] ;  /* 0x0000000406007981 */ /* 0x000ea2000c1e1100 */
[----:B------:R-:W-:Y:S02]  /*0210*/  IMAD.U32 R3, RZ, RZ, UR11 ;  /* 0x0000000bff037e24 */ /* 0x000fe4000f8e00ff */
[----:B01----:R-:W-:-:S05]  /*0220*/  IMAD.WIDE.U32 R4, R15, 0x4, R2 ;  /* 0x000000040f047825 */ /* 0x003fca00078e0002 */
[----:B------:R-:W3:Y:S02]  /*0230*/  LDG.E R17, desc[UR4][R4.64] ;  /* 0x0000000404117981 */ /* 0x000ee4000c1e1900 */
[----:B---3--:R-:W-:-:S04]  /*0240*/  IADD3 R8, P0, PT, R17, UR8, RZ ;  /* 0x0000000811087c10 */ /* 0x008fc8000ff1e0ff */
[----:B------:R-:W-:-:S06]  /*0250*/  LEA.HI.X.SX32 R9, R17, UR9, 0x1, P0 ;  /* 0x0000000911097c11 */ /* 0x000fcc00080f0eff */
[----:B------:R-:W2:Y:S02]  /*0260*/  LDG.E.U8 R9, desc[UR4][R8.64] ;  /* 0x0000000408097981 */ /* 0x000ea4000c1e1100 */
[----:B--2---:R-:W-:-:S13]  /*0270*/  ISETP.GT.U32.AND P0, PT, R0, R9, PT ;  /* 0x000000090000720c */ /* 0x004fda0003f04070 */
[----:B------:R-:W-:Y:S05]  /*0280*/  @!P0 BRA `(.L_x_18) ;  /* 0x0000000000188947 */ /* 0x000fea0003800000 */
[C---:B------:R-:W-:Y:S01]  /*0290*/  IMAD.WIDE.U32 R4, R11.reuse, 0x4, R2 ;  /* 0x000000040b047825 */ /* 0x040fe200078e0002 */
[----:B------:R-:W-:Y:S02]  /*02a0*/  ISETP.GT.U32.AND P0, PT, R11, 0x1, PT ;  /* 0x000000010b00780c */ /* 0x000fe40003f04070 */
[----:B------:R-:W-:Y:S02]  /*02b0*/  MOV R11, R15 ;  /* 0x0000000f000b7202 */ /* 0x000fe40000000f00 */
[----:B------:R1:W-:Y:S09]  /*02c0*/  STG.E desc[UR4][R4.64], R17 ;  /* 0x0000001104007986 */ /* 0x0003f2000c101904 */
[----:B------:R-:W-:Y:S05]  /*02d0*/  @P0 BRA `(.L_x_19) ;  /* 0xfffffffc00c00947 */ /* 0x000fea000383ffff */
[----:B------:R-:W-:-:S07]  /*02e0*/  IMAD.MOV.U32 R11, RZ, RZ, RZ ;  /* 0x000000ffff0b7224 */ /* 0x000fce00078e00ff */
.L_x_18:
[----:B--23--:R-:W-:Y:S05]  /*02f0*/  BSYNC.RECONVERGENT B0 ;  /* 0x0000000000007941 */ /* 0x00cfea0003800200 */
.L_x_17:
[----:B------:R-:W-:-:S05]  /*0300*/  IMAD.WIDE R2, R11, 0x4, R2 ;  /* 0x000000040b027825 */ /* 0x000fca00078e0202 */
[----:B-----5:R-:W-:Y:S01]  /*0310*/  STG.E desc[UR4][R2.64], R13 ;  /* 0x0000000d02007986 */ /* 0x020fe2000c101904 */
[----:B------:R-:W-:Y:S05]  /*0320*/  EXIT ;  /* 0x000000000000794d */ /* 0x000fea0003800000 */
.L_x_20:
        /* <DEDUP_REMOVED lines=13> */
.L_x_89:


//--------------------- .text._Z19calculate_tx_kerneliiifPhS_ --------------------------
	.section	.text._Z19calculate_tx_kerneliiifPhS_,"ax",@progbits
	.align	128
        .global         _Z19calculate_tx_kerneliiifPhS_
        .type           _Z19calculate_tx_kerneliiifPhS_,@function
        .size           _Z19calculate_tx_kerneliiifPhS_,(.L_x_83 - _Z19calculate_tx_kerneliiifPhS_)
        .other          _Z19calculate_tx_kerneliiifPhS_,@"STO_CUDA_ENTRY STV_DEFAULT"
_Z19calculate_tx_kerneliiifPhS_:
.text._Z19calculate_tx_kerneliiifPhS_:
        /* <DEDUP_REMOVED lines=11> */
[----:B------:R-:W-:-:S13]  /*00b0*/  ISETP.GE.OR P0, PT, R2, UR7, P0 ;  /* 0x0000000702007c0c */ /* 0x000fda0008706670 */
[----:B------:R-:W-:Y:S05]  /*00c0*/  @P0 EXIT ;  /* 0x000000000000094d */ /* 0x000fea0003800000 */
[----:B------:R-:W0:Y:S01]  /*00d0*/  LDCU.64 UR8, c[0x0][0x390] ;  /* 0x00007200ff0877ac */ /* 0x000e220008000a00 */
[----:B------:R-:W-:Y:S01]  /*00e0*/  IMAD R2, R3, UR7, R2 ;  /* 0x0000000703027c24 */ /* 0x000fe2000f8e0202 */
[----:B------:R-:W1:Y:S01]  /*00f0*/  LDC R9, c[0x0][0x38c] ;  /* 0x0000e300ff097b82 */ /* 0x000e620000000800 */
[----:B------:R-:W2:Y:S03]  /*0100*/  LDCU.64 UR4, c[0x0][0x358] ;  /* 0x00006b00ff0477ac */ /* 0x000ea60008000a00 */
[----:B------:R-:W-:Y:S02]  /*0110*/  SHF.R.S32.HI R8, RZ, 0x1f, R2 ;  /* 0x0000001fff087819 */ /* 0x000fe40000011402 */
[----:B0-----:R-:W-:-:S04]  /*0120*/  IADD3 R4, P0, PT, R2, UR8, RZ ;  /* 0x0000000802047c10 */ /* 0x001fc8000ff1e0ff */
[----:B------:R-:W-:-:S05]  /*0130*/  IADD3.X R5, PT, PT, R8, UR9, RZ, P0, !PT ;  /* 0x0000000908057c10 */ /* 0x000fca00087fe4ff */
[----:B--2---:R-:W2:Y:S01]  /*0140*/  LDG.E.U8 R0, desc[UR4][R4.64] ;  /* 0x0000000404007981 */ /* 0x004ea2000c1e1100 */
[----:B-1----:R-:W0:Y:S01]  /*0150*/  MUFU.RCP R3, R9 ;  /* 0x0000000900037308 */ /* 0x002e220000001000 */
[----:B------:R-:W-:Y:S01]  /*0160*/  BSSY.RECONVERGENT B0, `(.L_x_21) ;  /* 0x000000c000007945 */ /* 0x000fe20003800200 */
[----:B0-----:R-:W-:-:S04]  /*0170*/  FFMA R6, R3, -R9, 1 ;  /* 0x3f80000003067423 */ /* 0x001fc80000000809 */
[----:B------:R-:W-:Y:S01]  /*0180*/  FFMA R3, R3, R6, R3 ;  /* 0x0000000603037223 */ /* 0x000fe20000000003 */
[----:B--2---:R-:W-:-:S04]  /*0190*/  I2FP.F32.U32 R0, R0 ;  /* 0x0000000000007245 */ /* 0x004fc80000201000 */
[----:B------:R-:W0:Y:S01]  /*01a0*/  FCHK P0, R0, R9 ;  /* 0x0000000900007302 */ /* 0x000e220000000000 */
[----:B------:R-:W-:-:S04]  /*01b0*/  FFMA R6, R0, R3, RZ ;  /* 0x0000000300067223 */ /* 0x000fc800000000ff */
[----:B------:R-:W-:-:S04]  /*01c0*/  FFMA R7, R6, -R9, R0 ;  /* 0x8000000906077223 */ /* 0x000fc80000000000 */
[----:B------:R-:W-:Y:S01]  /*01d0*/  FFMA R3, R3, R7, R6 ;  /* 0x0000000703037223 */ /* 0x000fe20000000006 */
[----:B0-----:R-:W-:Y:S06]  /*01e0*/  @!P0 BRA `(.L_x_22) ;  /* 0x00000000000c8947 */ /* 0x001fec0003800000 */
[----:B------:R-:W-:-:S07]  /*01f0*/  MOV R4, 0x210 ;  /* 0x0000021000047802 */ /* 0x000fce0000000f00 */
[----:B------:R-:W-:Y:S05]  /*0200*/  CALL.REL.NOINC `($__internal_0_$__cuda_sm3x_div_rn_noftz_f32_slowpath) ;  /* 0x00000000002c7944 */ /* 0x000fea0003c00000 */
[----:B------:R-:W-:-:S07]  /*0210*/  IMAD.MOV.U32 R3, RZ, RZ, R0 ;  /* 0x000000ffff037224 */ /* 0x000fce00078e0000 */
.L_x_22:
[----:B------:R-:W-:Y:S05]  /*0220*/  BSYNC.RECONVERGENT B0 ;  /* 0x0000000000007941 */ /* 0x000fea0003800200 */
.L_x_21:
[----:B------:R-:W-:Y:S01]  /*0230*/  IMAD.MOV.U32 R0, RZ, RZ, 0x3f733333 ;  /* 0x3f733333ff007424 */ /* 0x000fe200078e00ff */
[----:B------:R-:W0:Y:S03]  /*0240*/  LDCU.64 UR6, c[0x0][0x398] ;  /* 0x00007300ff0677ac */ /* 0x000e260008000a00 */
[----:B------:R-:W-:-:S04]  /*0250*/  FFMA R3, R3, -R0, 1 ;  /* 0x3f80000003037423 */ /* 0x000fc80000000800 */
[----:B------:R-:W-:-:S04]  /*0260*/  FMUL R0, R3, 255 ;  /* 0x437f000003007820 */ /* 0x000fc80000400000 */
[----:B------:R-:W1:Y:S01]  /*0270*/  F2I.U32.TRUNC.NTZ R5, R0 ;  /* 0x0000000000057305 */ /* 0x000e62000020f000 */
[----:B0-----:R-:W-:-:S04]  /*0280*/  IADD3 R2, P0, PT, R2, UR6, RZ ;  /* 0x0000000602027c10 */ /* 0x001fc8000ff1e0ff */
[----:B------:R-:W-:-:S05]  /*0290*/  IADD3.X R3, PT, PT, R8, UR7, RZ, P0, !PT ;  /* 0x0000000708037c10 */ /* 0x000fca00087fe4ff */
[----:B-1----:R-:W-:Y:S01]  /*02a0*/  STG.E.U8 desc[UR4][R2.64], R5 ;  /* 0x0000000502007986 */ /* 0x002fe2000c101104 */
[----:B------:R-:W-:Y:S05]  /*02b0*/  EXIT ;  /* 0x000000000000794d */ /* 0x000fea0003800000 */
        .weak           $__internal_0_$__cuda_sm3x_div_rn_noftz_f32_slowpath
        .type           $__internal_0_$__cuda_sm3x_div_rn_noftz_f32_slowpath,@function
        .size           $__internal_0_$__cuda_sm3x_div_rn_noftz_f32_slowpath,(.L_x_83 - $__internal_0_$__cuda_sm3x_div_rn_noftz_f32_slowpath)
$__internal_0_$__cuda_sm3x_div_rn_noftz_f32_slowpath:
[----:B------:R-:W0:Y:S01]  /*02c0*/  LDC R3, c[0x0][0x38c] ;  /* 0x0000e300ff037b82 */ /* 0x000e220000000800 */
[--C-:B------:R-:W-:Y:S01]  /*02d0*/  SHF.R.U32.HI R5, RZ, 0x17, R0.reuse ;  /* 0x00000017ff057819 */ /* 0x100fe20000011600 */
[----:B------:R-:W1:Y:S01]  /*02e0*/  LDCU UR6, c[0x0][0x38c] ;  /* 0x00007180ff0677ac */ /* 0x000e620008000800 */
[----:B------:R-:W-:Y:S01]  /*02f0*/  BSSY.RECONVERGENT B1, `(.L_x_23) ;  /* 0x0000064000017945 */ /* 0x000fe20003800200 */
[----:B------:R-:W-:Y:S01]  /*0300*/  IMAD.MOV.U32 R7, RZ, RZ, R0 ;  /* 0x000000ffff077224 */ /* 0x000fe200078e0000 */
[----:B------:R-:W-:-:S05]  /*0310*/  LOP3.LUT R5, R5, 0xff, RZ, 0xc0, !PT ;  /* 0x000000ff05057812 */ /* 0x000fca00078ec0ff */
[----:B------:R-:W-:Y:S02]  /*0320*/  VIADD R11, R5, 0xffffffff ;  /* 0xffffffff050b7836 */ /* 0x000fe40000000000 */
[----:B-1----:R-:W-:Y:S01]  /*0330*/  IMAD.U32 R10, RZ, RZ, UR6 ;  /* 0x00000006ff0a7e24 */ /* 0x002fe2000f8e00ff */
[----:B0-----:R-:W-:-:S04]  /*0340*/  SHF.R.U32.HI R6, RZ, 0x17, R3 ;  /* 0x00000017ff067819 */ /* 0x001fc80000011603 */
[----:B------:R-:W-:-:S05]  /*0350*/  LOP3.LUT R6, R6, 0xff, RZ, 0xc0, !PT ;  /* 0x000000ff06067812 */ /* 0x000fca00078ec0ff */
[----:B------:R-:W-:-:S05]  /*0360*/  VIADD R12, R6, 0xffffffff ;  /* 0xffffffff060c7836 */ /* 0x000fca0000000000 */
[----:B------:R-:W-:-:S04]  /*0370*/  ISETP.GT.U32.AND P0, PT, R12, 0xfd, PT ;  /* 0x000000fd0c00780c */ /* 0x000fc80003f04070 */
[----:B------:R-:W-:-:S13]  /*0380*/  ISETP.GT.U32.OR P0, PT, R11, 0xfd, P0 ;  /* 0x000000fd0b00780c */ /* 0x000fda0000704470 */
[----:B------:R-:W-:Y:S01]  /*0390*/  @!P0 IMAD.MOV.U32 R9, RZ, RZ, RZ ;  /* 0x000000ffff098224 */ /* 0x000fe200078e00ff */
[----:B------:R-:W-:Y:S06]  /*03a0*/  @!P0 BRA `(.L_x_24) ;  /* 0x00000000005c8947 */ /* 0x000fec0003800000 */
[----:B------:R-:W-:Y:S02]  /*03b0*/  FSETP.GTU.FTZ.AND P1, PT, |R3|, +INF , PT ;  /* 0x7f8000000300780b */ /* 0x000fe40003f3c200 */
[----:B------:R-:W-:-:S04]  /*03c0*/  FSETP.GTU.FTZ.AND P0, PT, |R0|, +INF , PT ;  /* 0x7f8000000000780b */ /* 0x000fc80003f1c200 */
[----:B------:R-:W-:-:S13]  /*03d0*/  PLOP3.LUT P0, PT, P0, P1, PT, 0xf8, 0x8f ;  /* 0x00000000008f781c */ /* 0x000fda0000703f70 */
[----:B------:R-:W-:Y:S05]  /*03e0*/  @P0 BRA `(.L_x_25) ;  /* 0x00000004004c0947 */ /* 0x000fea0003800000 */
[----:B------:R-:W-:-:S13]  /*03f0*/  LOP3.LUT P0, RZ, R10, 0x7fffffff, R7, 0xc8, !PT ;  /* 0x7fffffff0aff7812 */ /* 0x000fda000780c807 */
[----:B------:R-:W-:Y:S05]  /*0400*/  @!P0 BRA `(.L_x_26) ;  /* 0x00000004003c8947 */ /* 0x000fea0003800000 */
[C---:B------:R-:W-:Y:S02]  /*0410*/  FSETP.NEU.FTZ.AND P2, PT, |R0|.reuse, +INF , PT ;  /* 0x7f8000000000780b */ /* 0x040fe40003f5d200 */
[----:B------:R-:W-:Y:S02]  /*0420*/  FSETP.NEU.FTZ.AND P1, PT, |R3|, +INF , PT ;  /* 0x7f8000000300780b */ /* 0x000fe40003f3d200 */
[----:B------:R-:W-:-:S11]  /*0430*/  FSETP.NEU.FTZ.AND P0, PT, |R0|, +INF , PT ;  /* 0x7f8000000000780b */ /* 0x000fd60003f1d200 */
[----:B------:R-:W-:Y:S05]  /*0440*/  @!P1 BRA !P2, `(.L_x_26) ;  /* 0x00000004002c9947 */ /* 0x000fea0005000000 */
[----:B------:R-:W-:-:S04]  /*0450*/  LOP3.LUT P2, RZ, R7, 0x7fffffff, RZ, 0xc0, !PT ;  /* 0x7fffffff07ff7812 */ /* 0x000fc8000784c0ff */
[----:B------:R-:W-:-:S13]  /*0460*/  PLOP3.LUT P1, PT, P1, P2, PT, 0x2f, 0xf2 ;  /* 0x0000000000f2781c */ /* 0x000fda0000f24577 */
[----:B------:R-:W-:Y:S05]  /*0470*/  @P1 BRA `(.L_x_27) ;  /* 0x0000000400181947 */ /* 0x000fea0003800000 */
[----:B------:R-:W-:-:S04]  /*0480*/  LOP3.LUT P1, RZ, R10, 0x7fffffff, RZ, 0xc0, !PT ;  /* 0x7fffffff0aff7812 */ /* 0x000fc8000782c0ff */
[----:B------:R-:W-:-:S13]  /*0490*/  PLOP3.LUT P0, PT, P0, P1, PT, 0x2f, 0xf2 ;  /* 0x0000000000f2781c */ /* 0x000fda0000702577 */
[----:B------:R-:W-:Y:S05]  /*04a0*/  @P0 BRA `(.L_x_28) ;  /* 0x0000000400000947 */ /* 0x000fea0003800000 */
[----:B------:R-:W-:Y:S02]  /*04b0*/  ISETP.GE.AND P0, PT, R11, RZ, PT ;  /* 0x000000ff0b00720c */ /* 0x000fe40003f06270 */
[----:B------:R-:W-:-:S11]  /*04c0*/  ISETP.GE.AND P1, PT, R12, RZ, PT ;  /* 0x000000ff0c00720c */ /* 0x000fd60003f26270 */
[----:B------:R-:W-:Y:S02]  /*04d0*/  @P0 IMAD.MOV.U32 R9, RZ, RZ, RZ ;  /* 0x000000ffff090224 */ /* 0x000fe400078e00ff */
[----:B------:R-:W-:Y:S01]  /*04e0*/  @!P0 FFMA R7, R0, 1.84467440737095516160e+19, RZ ;  /* 0x5f80000000078823 */ /* 0x000fe200000000ff */
[----:B------:R-:W-:Y:S02]  /*04f0*/  @!P0 IMAD.MOV.U32 R9, RZ, RZ, -0x40 ;  /* 0xffffffc0ff098424 */ /* 0x000fe400078e00ff */
[----:B------:R-:W-:Y:S02]  /*0500*/  @!P1 FFMA R10, R3, 1.84467440737095516160e+19, RZ ;  /* 0x5f800000030a9823 */ /* 0x000fe400000000ff */
[----:B------:R-:W-:-:S07]  /*0510*/  @!P1 VIADD R9, R9, 0x40 ;  /* 0x0000004009099836 */ /* 0x000fce0000000000 */
.L_x_24:
[----:B------:R-:W-:Y:S01]  /*0520*/  LEA R3, R6, 0xc0800000, 0x17 ;  /* 0xc080000006037811 */ /* 0x000fe200078eb8ff */
[----:B------:R-:W-:Y:S01]  /*0530*/  VIADD R5, R5, 0xffffff81 ;  /* 0xffffff8105057836 */ /* 0x000fe20000000000 */
[----:B------:R-:W-:Y:S03]  /*0540*/  BSSY.RECONVERGENT B2, `(.L_x_29) ;  /* 0x0000035000027945 */ /* 0x000fe60003800200 */
[----:B------:R-:W-:Y:S01]  /*0550*/  IMAD.IADD R3, R10, 0x1, -R3 ;  /* 0x000000010a037824 */ /* 0x000fe200078e0a03 */
[C---:B------:R-:W-:Y:S01]  /*0560*/  IADD3 R6, PT, PT, R5.reuse, 0x7f, -R6 ;  /* 0x0000007f05067810 */ /* 0x040fe20007ffe806 */
[----:B------:R-:W-:Y:S02]  /*0570*/  IMAD R0, R5, -0x800000, R7 ;  /* 0xff80000005007824 */ /* 0x000fe400078e0207 */
[----:B------:R-:W0:Y:S01]  /*0580*/  MUFU.RCP R10, R3 ;  /* 0x00000003000a7308 */ /* 0x000e220000001000 */
[----:B------:R-:W-:Y:S01]  /*0590*/  FADD.FTZ R11, -R3, -RZ ;  /* 0x800000ff030b7221 */ /* 0x000fe20000010100 */
[----:B------:R-:W-:-:S03]  /*05a0*/  IMAD.IADD R6, R6, 0x1, R9 ;  /* 0x0000000106067824 */ /* 0x000fc600078e0209 */
[----:B0-----:R-:W-:-:S04]  /*05b0*/  FFMA R13, R10, R11, 1 ;  /* 0x3f8000000a0d7423 */ /* 0x001fc8000000000b */
[----:B------:R-:W-:-:S04]  /*05c0*/  FFMA R12, R10, R13, R10 ;  /* 0x0000000d0a0c7223 */ /* 0x000fc8000000000a */
[----:B------:R-:W-:-:S04]  /*05d0*/  FFMA R7, R0, R12, RZ ;  /* 0x0000000c00077223 */ /* 0x000fc800000000ff */
[----:B------:R-:W-:-:S04]  /*05e0*/  FFMA R10, R11, R7, R0 ;  /* 0x000000070b0a7223 */ /* 0x000fc80000000000 */
[----:B------:R-:W-:-:S04]  /*05f0*/  FFMA R7, R12, R10, R7 ;  /* 0x0000000a0c077223 */ /* 0x000fc80000000007 */
[----:B------:R-:W-:-:S04]  /*0600*/  FFMA R10, R11, R7, R0 ;  /* 0x000000070b0a7223 */ /* 0x000fc80000000000 */
[----:B------:R-:W-:-:S05]  /*0610*/  FFMA R0, R12, R10, R7 ;  /* 0x0000000a0c007223 */ /* 0x000fca0000000007 */
[----:B------:R-:W-:-:S04]  /*0620*/  SHF.R.U32.HI R3, RZ, 0x17, R0 ;  /* 0x00000017ff037819 */ /* 0x000fc80000011600 */
[----:B------:R-:W-:-:S05]  /*0630*/  LOP3.LUT R3, R3, 0xff, RZ, 0xc0, !PT ;  /* 0x000000ff03037812 */ /* 0x000fca00078ec0ff */
[----:B------:R-:W-:-:S04]  /*0640*/  IMAD.IADD R9, R3, 0x1, R6 ;  /* 0x0000000103097824 */ /* 0x000fc800078e0206 */
[----:B------:R-:W-:-:S05]  /*0650*/  VIADD R3, R9, 0xffffffff ;  /* 0xffffffff09037836 */ /* 0x000fca0000000000 */
[----:B------:R-:W-:-:S13]  /*0660*/  ISETP.GE.U32.AND P0, PT, R3, 0xfe, PT ;  /* 0x000000fe0300780c */ /* 0x000fda0003f06070 */
[----:B------:R-:W-:Y:S05]  /*0670*/  @!P0 BRA `(.L_x_30) ;  /* 0x0000000000808947 */ /* 0x000fea0003800000 */
[----:B------:R-:W-:-:S13]  /*0680*/  ISETP.GT.AND P0, PT, R9, 0xfe, PT ;  /* 0x000000fe0900780c */ /* 0x000fda0003f04270 */
[----:B------:R-:W-:Y:S05]  /*0690*/  @P0 BRA `(.L_x_31) ;  /* 0x00000000006c0947 */ /* 0x000fea0003800000 */
[----:B------:R-:W-:-:S13]  /*06a0*/  ISETP.GE.AND P0, PT, R9, 0x1, PT ;  /* 0x000000010900780c */ /* 0x000fda0003f06270 */
[----:B------:R-:W-:Y:S05]  /*06b0*/  @P0 BRA `(.L_x_32) ;  /* 0x0000000000740947 */ /* 0x000fea0003800000 */
[----:B------:R-:W-:Y:S02]  /*06c0*/  ISETP.GE.AND P0, PT, R9, -0x18, PT ;  /* 0xffffffe80900780c */ /* 0x000fe40003f06270 */
[----:B------:R-:W-:-:S11]  /*06d0*/  LOP3.LUT R0, R0, 0x80000000, RZ, 0xc0, !PT ;  /* 0x8000000000007812 */ /* 0x000fd600078ec0ff */
[----:B------:R-:W-:Y:S05]  /*06e0*/  @!P0 BRA `(.L_x_32) ;  /* 0x0000000000688947 */ /* 0x000fea0003800000 */
[CCC-:B------:R-:W-:Y:S01]  /*06f0*/  FFMA.RZ R3, R12.reuse, R10.reuse, R7.reuse ;  /* 0x0000000a0c037223 */ /* 0x1c0fe2000000c007 */
[CCC-:B------:R-:W-:Y:S01]  /*0700*/  FFMA.RM R6, R12.reuse, R10.reuse, R7.reuse ;  /* 0x0000000a0c067223 */ /* 0x1c0fe20000004007 */
[C---:B------:R-:W-:Y:S02]  /*0710*/  ISETP.NE.AND P2, PT, R9.reuse, RZ, PT ;  /* 0x000000ff0900720c */ /* 0x040fe40003f45270 */
[----:B------:R-:W-:Y:S02]  /*0720*/  ISETP.NE.AND P1, PT, R9, RZ, PT ;  /* 0x000000ff0900720c */ /* 0x000fe40003f25270 */
[----:B------:R-:W-:Y:S01]  /*0730*/  LOP3.LUT R5, R3, 0x7fffff, RZ, 0xc0, !PT ;  /* 0x007fffff03057812 */ /* 0x000fe200078ec0ff */
[----:B------:R-:W-:Y:S01]  /*0740*/  FFMA.RP R3, R12, R10, R7 ;  /* 0x0000000a0c037223 */ /* 0x000fe20000008007 */
[----:B------:R-:W-:Y:S02]  /*0750*/  VIADD R10, R9, 0x20 ;  /* 0x00000020090a7836 */ /* 0x000fe40000000000 */
[----:B------:R-:W-:Y:S01]  /*0760*/  LOP3.LUT R5, R5, 0x800000, RZ, 0xfc, !PT ;  /* 0x0080000005057812 */ /* 0x000fe200078efcff */
[----:B------:R-:W-:Y:S01]  /*0770*/  IMAD.MOV R7, RZ, RZ, -R9 ;  /* 0x000000ffff077224 */ /* 0x000fe200078e0a09 */
[----:B------:R-:W-:-:S02]  /*0780*/  FSETP.NEU.FTZ.AND P0, PT, R3, R6, PT ;  /* 0x000000060300720b */ /* 0x000fc40003f1d000 */
[----:B------:R-:W-:Y:S02]  /*0790*/  SHF.L.U32 R10, R5, R10, RZ ;  /* 0x0000000a050a7219 */ /* 0x000fe400000006ff */
[----:B------:R-:W-:Y:S02]  /*07a0*/  SEL R6, R7, RZ, P2 ;  /* 0x000000ff07067207 */ /* 0x000fe40001000000 */
[----:B------:R-:W-:Y:S02]  /*07b0*/  ISETP.NE.AND P1, PT, R10, RZ, P1 ;  /* 0x000000ff0a00720c */ /* 0x000fe40000f25270 */
[----:B------:R-:W-:Y:S02]  /*07c0*/  SHF.R.U32.HI R6, RZ, R6, R5 ;  /* 0x00000006ff067219 */ /* 0x000fe40000011605 */
[----:B------:R-:W-:Y:S02]  /*07d0*/  PLOP3.LUT P0, PT, P0, P1, PT, 0xf8, 0x8f ;  /* 0x00000000008f781c */ /* 0x000fe40000703f70 */
[----:B------:R-:W-:-:S02]  /*07e0*/  SHF.R.U32.HI R10, RZ, 0x1, R6 ;  /* 0x00000001ff0a7819 */ /* 0x000fc40000011606 */
[----:B------:R-:W-:-:S04]  /*07f0*/  SEL R3, RZ, 0x1, !P0 ;  /* 0x00000001ff037807 */ /* 0x000fc80004000000 */
[----:B------:R-:W-:-:S04]  /*0800*/  LOP3.LUT R3, R3, 0x1, R10, 0xf8, !PT ;  /* 0x0000000103037812 */ /* 0x000fc800078ef80a */
[----:B------:R-:W-:-:S05]  /*0810*/  LOP3.LUT R3, R3, R6, RZ, 0xc0, !PT ;  /* 0x0000000603037212 */ /* 0x000fca00078ec0ff */
[----:B------:R-:W-:-:S05]  /*0820*/  IMAD.IADD R3, R10, 0x1, R3 ;  /* 0x000000010a037824 */ /* 0x000fca00078e0203 */
[----:B------:R-:W-:Y:S01]  /*0830*/  LOP3.LUT R0, R3, R0, RZ, 0xfc, !PT ;  /* 0x0000000003007212 */ /* 0x000fe200078efcff */
[----:B------:R-:W-:Y:S06]  /*0840*/  BRA `(.L_x_32) ;  /* 0x0000000000107947 */ /* 0x000fec0003800000 */
.L_x_31:
[----:B------:R-:W-:-:S04]  /*0850*/  LOP3.LUT R0, R0, 0x80000000, RZ, 0xc0, !PT ;  /* 0x8000000000007812 */ /* 0x000fc800078ec0ff */
[----:B------:R-:W-:Y:S01]  /*0860*/  LOP3.LUT R0, R0, 0x7f800000, RZ, 0xfc, !PT ;  /* 0x7f80000000007812 */ /* 0x000fe200078efcff */
[----:B------:R-:W-:Y:S06]  /*0870*/  BRA `(.L_x_32) ;  /* 0x0000000000047947 */ /* 0x000fec0003800000 */
.L_x_30:
[----:B------:R-:W-:-:S07]  /*0880*/  IMAD R0, R6, 0x800000, R0 ;  /* 0x0080000006007824 */ /* 0x000fce00078e0200 */
.L_x_32:
[----:B------:R-:W-:Y:S05]  /*0890*/  BSYNC.RECONVERGENT B2 ;  /* 0x0000000000027941 */ /* 0x000fea0003800200 */
.L_x_29:
[----:B------:R-:W-:Y:S05]  /*08a0*/  BRA `(.L_x_33) ;  /* 0x0000000000207947 */ /* 0x000fea0003800000 */
.L_x_28:
[----:B------:R-:W-:-:S04]  /*08b0*/  LOP3.LUT R0, R10, 0x80000000, R7, 0x48, !PT ;  /* 0x800000000a007812 */ /* 0x000fc800078e4807 */
[----:B------:R-:W-:Y:S01]  /*08c0*/  LOP3.LUT R0, R0, 0x7f800000, RZ, 0xfc, !PT ;  /* 0x7f80000000007812 */ /* 0x000fe200078efcff */
[----:B------:R-:W-:Y:S06]  /*08d0*/  BRA `(.L_x_33) ;  /* 0x0000000000147947 */ /* 0x000fec0003800000 */
.L_x_27:
[----:B------:R-:W-:Y:S01]  /*08e0*/  LOP3.LUT R0, R10, 0x80000000, R7, 0x48, !PT ;  /* 0x800000000a007812 */ /* 0x000fe200078e4807 */
[----:B------:R-:W-:Y:S06]  /*08f0*/  BRA `(.L_x_33) ;  /* 0x00000000000c7947 */ /* 0x000fec0003800000 */
.L_x_26:
[----:B------:R-:W0:Y:S01]  /*0900*/  MUFU.RSQ R0, -QNAN ;  /* 0xffc0000000007908 */ /* 0x000e220000001400 */
[----:B------:R-:W-:Y:S05]  /*0910*/  BRA `(.L_x_33) ;  /* 0x0000000000047947 */ /* 0x000fea0003800000 */
.L_x_25:
[----:B------:R-:W-:-:S07]  /*0920*/  FADD.FTZ R0, R0, R3 ;  /* 0x0000000300007221 */ /* 0x000fce0000010000 */
.L_x_33:
[----:B------:R-:W-:Y:S05]  /*0930*/  BSYNC.RECONVERGENT B1 ;  /* 0x0000000000017941 */ /* 0x000fea0003800200 */
.L_x_23:
[----:B------:R-:W-:-:S04]  /*0940*/  IMAD.MOV.U32 R5, RZ, RZ, 0x0 ;  /* 0x00000000ff057424 */ /* 0x000fc800078e00ff */
[----:B0-----:R-:W-:Y:S05]  /*0950*/  RET.REL.NODEC R4 `(_Z19calculate_tx_kerneliiifPhS_) ;  /* 0xfffffff404a87950 */ /* 0x001fea0003c3ffff */
.L_x_34:
        /* <DEDUP_REMOVED lines=10> */
.L_x_83:


//--------------------- .text._Z19haze_removal_kernelPKhiiiiS0_Ph --------------------------
	.section	.text._Z19haze_removal_kernelPKhiiiiS0_Ph,"ax",@progbits
	.align	128
        .global         _Z19haze_removal_kernelPKhiiiiS0_Ph
        .type           _Z19haze_removal_kernelPKhiiiiS0_Ph,@function
        .size           _Z19haze_removal_kernelPKhiiiiS0_Ph,(.L_x_84 - _Z19haze_removal_kernelPKhiiiiS0_Ph)
        .other          _Z19haze_removal_kernelPKhiiiiS0_Ph,@"STO_CUDA_ENTRY STV_DEFAULT"
_Z19haze_removal_kernelPKhiiiiS0_Ph:
.text._Z19haze_removal_kernelPKhiiiiS0_Ph:
        /* <DEDUP_REMOVED lines=15> */
[----:B------:R-:W1:Y:S04]  /*00f0*/  LDCU.64 UR6, c[0x0][0x358] ;  /* 0x00006b00ff0677ac */ /* 0x000e680008000a00 */
[C---:B0-----:R-:W-:Y:S01]  /*0100*/  IADD3 R2, P0, PT, R5.reuse, UR4, RZ ;  /* 0x0000000405027c10 */ /* 0x041fe2000ff1e0ff */
[----:B------:R-:W-:Y:S01]  /*0110*/  HFMA2 R4, -RZ, RZ, 3.748046875, 0 ;  /* 0x437f0000ff047431 */ /* 0x000fe200000001ff */
[----:B------:R-:W0:Y:S02]  /*0120*/  LDCU UR4, c[0x0][0x390] ;  /* 0x00007200ff0477ac */ /* 0x000e240008000800 */
[----:B------:R-:W-:-:S05]  /*0130*/  LEA.HI.X.SX32 R3, R5, UR5, 0x1, P0 ;  /* 0x0000000505037c11 */ /* 0x000fca00080f0eff */
[----:B-1----:R-:W2:Y:S01]  /*0140*/  LDG.E.U8 R0, desc[UR6][R2.64] ;  /* 0x0000000602007981 */ /* 0x002ea2000c1e1100 */
[----:B------:R-:W-:Y:S01]  /*0150*/  IMAD.MOV.U32 R7, RZ, RZ, 0x3b808081 ;  /* 0x3b808081ff077424 */ /* 0x000fe200078e00ff */
[----:B------:R-:W-:Y:S03]  /*0160*/  BSSY.RECONVERGENT B2, `(.L_x_35) ;  /* 0x000000e000027945 */ /* 0x000fe60003800200 */
[----:B------:R-:W-:-:S04]  /*0170*/  FFMA R4, R7, -R4, 1 ;  /* 0x3f80000007047423 */ /* 0x000fc80000000804 */
[----:B------:R-:W-:Y:S01]  /*0180*/  FFMA R7, R4, R7, 0.0039215688593685626984 ;  /* 0x3b80808104077423 */ /* 0x000fe20000000007 */
[----:B0-----:R-:W-:Y:S01]  /*0190*/  IMAD R5, R5, UR4, RZ ;  /* 0x0000000405057c24 */ /* 0x001fe2000f8e02ff */
[----:B--2---:R-:W-:-:S04]  /*01a0*/  I2FP.F32.U32 R0, R0 ;  /* 0x0000000000007245 */ /* 0x004fc80000201000 */
[----:B------:R-:W0:Y:S01]  /*01b0*/  FCHK P0, R0, 255 ;  /* 0x437f000000007902 */ /* 0x000e220000000000 */
[----:B------:R-:W-:-:S04]  /*01c0*/  FFMA R4, R0, R7, RZ ;  /* 0x0000000700047223 */ /* 0x000fc800000000ff */
[----:B------:R-:W-:-:S04]  /*01d0*/  FFMA R6, R4, -255, R0 ;  /* 0xc37f000004067823 */ /* 0x000fc80000000000 */
[----:B------:R-:W-:Y:S01]  /*01e0*/  FFMA R3, R7, R6, R4 ;  /* 0x0000000607037223 */ /* 0x000fe20000000004 */
[----:B0-----:R-:W-:Y:S06]  /*01f0*/  @!P0 BRA `(.L_x_36) ;  /* 0x0000000000108947 */ /* 0x001fec0003800000 */
[----:B------:R-:W-:Y:S01]  /*0200*/  IMAD.MOV.U32 R3, RZ, RZ, 0x437f0000 ;  /* 0x437f0000ff037424 */ /* 0x000fe200078e00ff */
[----:B------:R-:W-:-:S07]  /*0210*/  MOV R6, 0x230 ;  /* 0x0000023000067802 */ /* 0x000fce0000000f00 */
[----:B------:R-:W-:Y:S05]  /*0220*/  CALL.REL.NOINC `($__internal_1_$__cuda_sm3x_div_rn_noftz_f32_slowpath) ;  /* 0x0000001400a07944 */ /* 0x000fea0003c00000 */
[----:B------:R-:W-:-:S07]  /*0230*/  MOV R3, R0 ;  /* 0x0000000000037202 */ /* 0x000fce0000000f00 */
.L_x_36:
[----:B------:R-:W-:Y:S05]  /*0240*/  BSYNC.RECONVERGENT B2 ;  /* 0x0000000000027941 */ /* 0x000fea0003800200 */
.L_x_35:
[----:B------:R-:W0:Y:S02]  /*0250*/  LDC R0, c[0x0][0x390] ;  /* 0x0000e400ff007b82 */ /* 0x000e240000000800 */
[----:B0-----:R-:W-:-:S13]  /*0260*/  ISETP.GE.AND P0, PT, R0, 0x1, PT ;  /* 0x000000010000780c */ /* 0x001fda0003f06270 */
[----:B------:R-:W-:Y:S05]  /*0270*/  @!P0 EXIT ;  /* 0x000000000000894d */ /* 0x000fea0003800000 */
[----:B------:R-:W0:Y:S01]  /*0280*/  LDCU UR4, c[0x0][0x394] ;  /* 0x00007280ff0477ac */ /* 0x000e220008000800 */
[C---:B------:R-:W-:Y:S01]  /*0290*/  ISETP.GE.U32.AND P0, PT, R0.reuse, 0x8, PT ;  /* 0x000000080000780c */ /* 0x040fe20003f06070 */
[----:B------:R-:W-:Y:S01]  /*02a0*/  IMAD.MOV.U32 R4, RZ, RZ, RZ ;  /* 0x000000ffff047224 */ /* 0x000fe200078e00ff */
[----:B------:R-:W-:Y:S02]  /*02b0*/  FMNMX.NAN R3, R3, 0.5, !PT ;  /* 0x3f00000003037809 */ /* 0x000fe40007820000 */
[----:B------:R-:W-:Y:S02]  /*02c0*/  LOP3.LUT R20, R0, 0x7, RZ, 0xc0, !PT ;  /* 0x0000000700147812 */ /* 0x000fe400078ec0ff */
[----:B0-----:R-:W-:-:S07]  /*02d0*/  I2FP.F32.S32 R2, UR4 ;  /* 0x0000000400027c45 */ /* 0x001fce0008201400 */
[----:B------:R-:W-:Y:S05]  /*02e0*/  @!P0 BRA `(.L_x_37) ;  /* 0x00000008009c8947 */ /* 0x000fea0003800000 */
[----:B------:R-:W0:Y:S01]  /*02f0*/  LDC.64 R16, c[0x0][0x380] ;  /* 0x0000e000ff107b82 */ /* 0x000e220000000a00 */
[----:B------:R-:W-:Y:S01]  /*0300*/  LOP3.LUT R4, R0, 0x7ffffff8, RZ, 0xc0, !PT ;  /* 0x7ffffff800047812 */ /* 0x000fe200078ec0ff */
[----:B------:R-:W1:Y:S01]  /*0310*/  LDCU UR4, c[0x0][0x394] ;  /* 0x00007280ff0477ac */ /* 0x000e620008000800 */
[----:B------:R-:W-:-:S03]  /*0320*/  MOV R23, R5 ;  /* 0x0000000500177202 */ /* 0x000fc60000000f00 */
[----:B------:R-:W-:Y:S02]  /*0330*/  IMAD.MOV R22, RZ, RZ, -R4 ;  /* 0x000000ffff167224 */ /* 0x000fe400078e0a04 */
[----:B------:R-:W2:Y:S05]  /*0340*/  LDC.64 R14, c[0x0][0x3a0] ;  /* 0x0000e800ff0e7b82 */ /* 0x000eaa0000000a00 */
.L_x_54:
[----:B------:R-:W-:Y:S02]  /*0350*/  SHF.R.S32.HI R18, RZ, 0x1f, R23 ;  /* 0x0000001fff127819 */ /* 0x000fe40000011417 */
[----:B0-----:R-:W-:-:S04]  /*0360*/  IADD3 R12, P0, P1, R23, 0x3, R16 ;  /* 0x00000003170c7810 */ /* 0x001fc8000791e010 */
[----:B------:R-:W-:-:S05]  /*0370*/  IADD3.X R13, PT, PT, R18, R17, RZ, P0, P1 ;  /* 0x00000011120d7210 */ /* 0x000fca00007e24ff */
[----:B------:R-:W1:Y:S01]  /*0380*/  LDG.E.U8 R0, desc[UR6][R12.64+-0x3] ;  /* 0xfffffd060c007981 */ /* 0x000e62000c1e1100 */
[----:B------:R-:W0:Y:S01]  /*0390*/  MUFU.RCP R6, R3 ;  /* 0x0000000300067308 */ /* 0x000e220000001000 */
[----:B------:R-:W-:Y:S01]  /*03a0*/  VIADD R22, R22, 0x8 ;  /* 0x0000000816167836 */ /* 0x000fe20000000000 */
[----:B--23--:R-:W-:Y:S01]  /*03b0*/  IADD3 R10, P1, P3, R23, 0x3, R14 ;  /* 0x00000003170a7810 */ /* 0x00cfe20007b3e00e */
[----:B------:R-:W-:Y:S03]  /*03c0*/  BSSY.RECONVERGENT B2, `(.L_x_38) ;  /* 0x000000f000027945 */ /* 0x000fe60003800200 */
[----:B------:R-:W-:Y:S02]  /*03d0*/  ISETP.NE.AND P2, PT, R22, RZ, PT ;  /* 0x000000ff1600720c */ /* 0x000fe40003f45270 */
[----:B------:R-:W-:Y:S01]  /*03e0*/  IADD3.X R11, PT, PT, R18, R15, RZ, P1, P3 ;  /* 0x0000000f120b7210 */ /* 0x000fe20000fe64ff */
[----:B0-----:R-:W-:-:S04]  /*03f0*/  FFMA R7, -R3, R6, 1 ;  /* 0x3f80000003077423 */ /* 0x001fc80000000106 */
[----:B------:R-:W-:Y:S01]  /*0400*/  FFMA R7, R6, R7, R6 ;  /* 0x0000000706077223 */ /* 0x000fe20000000006 */
[----:B-1----:R-:W-:-:S04]  /*0410*/  IADD3 R0, PT, PT, R0, -UR4, RZ ;  /* 0x8000000400007c10 */ /* 0x002fc8000fffe0ff */
[----:B------:R-:W-:-:S04]  /*0420*/  I2FP.F32.S32 R0, R0 ;  /* 0x0000000000007245 */ /* 0x000fc80000201400 */
[----:B------:R-:W0:Y:S01]  /*0430*/  FCHK P0, R0, R3 ;  /* 0x0000000300007302 */ /* 0x000e220000000000 */
[----:B------:R-:W-:-:S04]  /*0440*/  FFMA R6, R0, R7, RZ ;  /* 0x0000000700067223 */ /* 0x000fc800000000ff */
[----:B------:R-:W-:-:S04]  /*0450*/  FFMA R8, -R3, R6, R0 ;  /* 0x0000000603087223 */ /* 0x000fc80000000100 */
[----:B------:R-:W-:Y:S01]  /*0460*/  FFMA R7, R7, R8, R6 ;  /* 0x0000000807077223 */ /* 0x000fe20000000006 */
[----:B0-----:R-:W-:Y:S06]  /*0470*/  @!P0 BRA `(.L_x_39) ;  /* 0x00000000000c8947 */ /* 0x001fec0003800000 */
[----:B------:R-:W-:-:S07]  /*0480*/  MOV R6, 0x4a0 ;  /* 0x000004a000067802 */ /* 0x000fce0000000f00 */
[----:B------:R-:W-:Y:S05]  /*0490*/  CALL.REL.NOINC `($__internal_1_$__cuda_sm3x_div_rn_noftz_f32_slowpath) ;  /* 0x0000001400047944 */ /* 0x000fea0003c00000 */
[----:B------:R-:W-:-:S07]  /*04a0*/  MOV R7, R0 ;  /* 0x0000000000077202 */ /* 0x000fce0000000f00 */
.L_x_39:
[----:B------:R-:W-:Y:S05]  /*04b0*/  BSYNC.RECONVERGENT B2 ;  /* 0x0000000000027941 */ /* 0x000fea0003800200 */
.L_x_38:
[----:B------:R-:W-:-:S06]  /*04c0*/  FADD R7, R2, R7 ;  /* 0x0000000702077221 */ /* 0x000fcc0000000000 */
[----:B------:R-:W0:Y:S02]  /*04d0*/  F2I.U32.TRUNC.NTZ R7, R7 ;  /* 0x0000000700077305 */ /* 0x000e24000020f000 */
[----:B0-----:R0:W-:Y:S04]  /*04e0*/  STG.E.U8 desc[UR6][R10.64+-0x3], R7 ;  /* 0xfffffd070a007986 */ /* 0x0011e8000c101106 */
[----:B------:R-:W2:Y:S02]  /*04f0*/  LDG.E.U8 R0, desc[UR6][R12.64+-0x2] ;  /* 0xfffffe060c007981 */ /* 0x000ea4000c1e1100 */
[----:B------:R-:W1:Y:S01]  /*0500*/  MUFU.RCP R6, R3 ;  /* 0x0000000300067308 */ /* 0x000e620000001000 */
[----:B------:R-:W-:Y:S01]  /*0510*/  BSSY.RECONVERGENT B2, `(.L_x_40) ;  /* 0x000000d000027945 */ /* 0x000fe20003800200 */
[----:B-1----:R-:W-:Y:S01]  /*0520*/  FFMA R9, -R3, R6, 1 ;  /* 0x3f80000003097423 */ /* 0x002fe20000000106 */
[----:B--2---:R-:W-:-:S05]  /*0530*/  VIADD R0, R0, -UR4 ;  /* 0x8000000400007c36 */ /* 0x004fca0008000000 */
[----:B------:R-:W-:Y:S01]  /*0540*/  I2FP.F32.S32 R8, R0 ;  /* 0x0000000000087245 */ /* 0x000fe20000201400 */
[----:B------:R-:W-:-:S03]  /*0550*/  FFMA R0, R6, R9, R6 ;  /* 0x0000000906007223 */ /* 0x000fc60000000006 */
[----:B------:R-:W1:Y:S01]  /*0560*/  FCHK P0, R8, R3 ;  /* 0x0000000308007302 */ /* 0x000e620000000000 */
[----:B------:R-:W-:-:S04]  /*0570*/  FFMA R6, R0, R8, RZ ;  /* 0x0000000800067223 */ /* 0x000fc800000000ff */
[----:B------:R-:W-:-:S04]  /*0580*/  FFMA R9, -R3, R6, R8 ;  /* 0x0000000603097223 */ /* 0x000fc80000000108 */
[----:B------:R-:W-:Y:S01]  /*0590*/  FFMA R0, R0, R9, R6 ;  /* 0x0000000900007223 */ /* 0x000fe20000000006 */
[----:B01----:R-:W-:Y:S06]  /*05a0*/  @!P0 BRA `(.L_x_41) ;  /* 0x00000000000c8947 */ /* 0x003fec0003800000 */
[----:B------:R-:W-:Y:S02]  /*05b0*/  MOV R0, R8 ;  /* 0x0000000800007202 */ /* 0x000fe40000000f00 */
[----:B------:R-:W-:-:S07]  /*05c0*/  MOV R6, 0x5e0 ;  /* 0x000005e000067802 */ /* 0x000fce0000000f00 */
[----:B------:R-:W-:Y:S05]  /*05d0*/  CALL.REL.NOINC `($__internal_1_$__cuda_sm3x_div_rn_noftz_f32_slowpath) ;  /* 0x0000001000b47944 */ /* 0x000fea0003c00000 */
.L_x_41:
[----:B------:R-:W-:Y:S05]  /*05e0*/  BSYNC.RECONVERGENT B2 ;  /* 0x0000000000027941 */ /* 0x000fea0003800200 */
.L_x_40:
[----:B------:R-:W-:-:S04]  /*05f0*/  FADD R6, R2, R0 ;  /* 0x0000000002067221 */ /* 0x000fc80000000000 */
        /* <DEDUP_REMOVED lines=17> */
.L_x_43:
[----:B------:R-:W-:Y:S05]  /*0710*/  BSYNC.RECONVERGENT B2 ;  /* 0x0000000000027941 */ /* 0x000fea0003800200 */
.L_x_42:
        /* <DEDUP_REMOVED lines=18> */
.L_x_45:
[----:B------:R-:W-:Y:S05]  /*0840*/  BSYNC.RECONVERGENT B2 ;  /* 0x0000000000027941 */ /* 0x000fea0003800200 */
.L_x_44:
        /* <DEDUP_REMOVED lines=18> */
.L_x_47:
[----:B------:R-:W-:Y:S05]  /*0970*/  BSYNC.RECONVERGENT B2 ;  /* 0x0000000000027941 */ /* 0x000fea0003800200 */
.L_x_46:
        /* <DEDUP_REMOVED lines=18> */
.L_x_49:
[----:B------:R-:W-:Y:S05]  /*0aa0*/  BSYNC.RECONVERGENT B2 ;  /* 0x0000000000027941 */ /* 0x000fea0003800200 */
.L_x_48:
        /* <DEDUP_REMOVED lines=18> */
.L_x_51:
[----:B------:R-:W-:Y:S05]  /*0bd0*/  BSYNC.RECONVERGENT B2 ;  /* 0x0000000000027941 */ /* 0x000fea0003800200 */
.L_x_50:
        /* <DEDUP_REMOVED lines=18> */
.L_x_53:
[----:B------:R-:W-:Y:S05]  /*0d00*/  BSYNC.RECONVERGENT B2 ;  /* 0x0000000000027941 */ /* 0x000fea0003800200 */
.L_x_52:
[----:B------:R-:W-:Y:S01]  /*0d10*/  FADD R0, R2, R0 ;  /* 0x0000000002007221 */ /* 0x000fe20000000000 */
[----:B------:R-:W-:-:S03]  /*0d20*/  VIADD R23, R23, 0x8 ;  /* 0x0000000817177836 */ /* 0x000fc60000000000 */
[----:B------:R-:W0:Y:S02]  /*0d30*/  F2I.U32.TRUNC.NTZ R7, R0 ;  /* 0x0000000000077305 */ /* 0x000e24000020f000 */
[----:B0-----:R3:W-:Y:S01]  /*0d40*/  STG.E.U8 desc[UR6][R10.64+0x4], R7 ;  /* 0x000004070a007986 */ /* 0x0017e2000c101106 */
[----:B------:R-:W-:Y:S05]  /*0d50*/  @P2 BRA `(.L_x_54) ;  /* 0xfffffff4007c2947 */ /* 0x000fea000383ffff */
.L_x_37:
[----:B------:R-:W-:-:S13]  /*0d60*/  ISETP.NE.AND P0, PT, R20, RZ, PT ;  /* 0x000000ff1400720c */ /* 0x000fda0003f05270 */
[----:B------:R-:W-:Y:S05]  /*0d70*/  @!P0 EXIT ;  /* 0x000000000000894d */ /* 0x000fea0003800000 */
[----:B------:R-:W0:Y:S01]  /*0d80*/  LDCU UR4, c[0x0][0x390] ;  /* 0x00007200ff0477ac */ /* 0x000e220008000800 */
[----:B------:R-:W-:Y:S01]  /*0d90*/  ISETP.GE.U32.AND P0, PT, R20, 0x4, PT ;  /* 0x000000041400780c */ /* 0x000fe20003f06070 */
[----:B0-----:R-:W-:-:S12]  /*0da0*/  ULOP3.LUT UR4, UR4, 0x3, URZ, 0xc0, !UPT ;  /* 0x0000000304047892 */ /* 0x001fd8000f8ec0ff */
[----:B------:R-:W-:Y:S05]  /*0db0*/  @!P0 BRA `(.L_x_55) ;  /* 0x0000000400648947 */ /* 0x000fea0003800000 */
[----:B------:R-:W0:Y:S01]  /*0dc0*/  LDCU.64 UR8, c[0x0][0x380] ;  /* 0x00007000ff0877ac */ /* 0x000e220008000a00 */
[----:B---3--:R-:W-:Y:S01]  /*0dd0*/  IADD3 R11, PT, PT, R5, R4, RZ ;  /* 0x00000004050b7210 */ /* 0x008fe20007ffe0ff */
[----:B------:R-:W1:Y:S03]  /*0de0*/  LDCU UR5, c[0x0][0x394] ;  /* 0x00007280ff0577ac */ /* 0x000e660008000800 */
[----:B------:R-:W-:Y:S02]  /*0df0*/  SHF.R.S32.HI R10, RZ, 0x1f, R11 ;  /* 0x0000001fff0a7819 */ /* 0x000fe4000001140b */
[----:B0-----:R-:W-:-:S04]  /*0e00*/  IADD3 R12, P0, PT, R11, UR8, RZ ;  /* 0x000000080b0c7c10 */ /* 0x001fc8000ff1e0ff */
[----:B------:R-:W-:-:S05]  /*0e10*/  IADD3.X R13, PT, PT, R10, UR9, RZ, P0, !PT ;  /* 0x000000090a0d7c10 */ /* 0x000fca00087fe4ff */
[----:B------:R-:W1:Y:S01]  /*0e20*/  LDG.E.U8 R0, desc[UR6][R12.64] ;  /* 0x000000060c007981 */ /* 0x000e62000c1e1100 */
[----:B------:R-:W0:Y:S01]  /*0e30*/  MUFU.RCP R6, R3 ;  /* 0x0000000300067308 */ /* 0x000e220000001000 */
[----:B------:R-:W-:Y:S01]  /*0e40*/  BSSY.RECONVERGENT B2, `(.L_x_56) ;  /* 0x000000d000027945 */ /* 0x000fe20003800200 */
[----:B0-----:R-:W-:Y:S01]  /*0e50*/  FFMA R7, -R3, R6, 1 ;  /* 0x3f80000003077423 */ /* 0x001fe20000000106 */
[----:B-1----:R-:W-:-:S05]  /*0e60*/  VIADD R0, R0, -UR5 ;  /* 0x8000000500007c36 */ /* 0x002fca0008000000 */
[----:B------:R-:W-:Y:S01]  /*0e70*/  I2FP.F32.S32 R8, R0 ;  /* 0x0000000000087245 */ /* 0x000fe20000201400 */
[----:B------:R-:W-:-:S03]  /*0e80*/  FFMA R0, R6, R7, R6 ;  /* 0x0000000706007223 */ /* 0x000fc60000000006 */
[----:B------:R-:W0:Y:S01]  /*0e90*/  FCHK P0, R8, R3 ;  /* 0x0000000308007302 */ /* 0x000e220000000000 */
[----:B------:R-:W-:-:S04]  /*0ea0*/  FFMA R6, R0, R8, RZ ;  /* 0x0000000800067223 */ /* 0x000fc800000000ff */
[----:B------:R-:W-:-:S04]  /*0eb0*/  FFMA R7, -R3, R6, R8 ;  /* 0x0000000603077223 */ /* 0x000fc80000000108 */
[----:B------:R-:W-:Y:S01]  /*0ec0*/  FFMA R0, R0, R7, R6 ;  /* 0x0000000700007223 */ /* 0x000fe20000000006 */
[----:B0-----:R-:W-:Y:S06]  /*0ed0*/  @!P0 BRA `(.L_x_57) ;  /* 0x00000000000c8947 */ /* 0x001fec0003800000 */
[----:B------:R-:W-:Y:S02]  /*0ee0*/  MOV R0, R8 ;  /* 0x0000000800007202 */ /* 0x000fe40000000f00 */
[----:B------:R-:W-:-:S07]  /*0ef0*/  MOV R6, 0xf10 ;  /* 0x00000f1000067802 */ /* 0x000fce0000000f00 */
[----:B------:R-:W-:Y:S05]  /*0f00*/  CALL.REL.NOINC `($__internal_1_$__cuda_sm3x_div_rn_noftz_f32_slowpath) ;  /* 0x0000000800687944 */ /* 0x000fea0003c00000 */
.L_x_57:
[----:B------:R-:W-:Y:S05]  /*0f10*/  BSYNC.RECONVERGENT B2 ;  /* 0x0000000000027941 */ /* 0x000fea0003800200 */
.L_x_56:
[----:B------:R-:W0:Y:S01]  /*0f20*/  LDCU.64 UR8, c[0x0][0x3a0] ;  /* 0x00007400ff0877ac */ /* 0x000e220008000a00 */
[----:B------:R-:W-:Y:S01]  /*0f30*/  FADD R6, R2, R0 ;  /* 0x0000000002067221 */ /* 0x000fe20000000000 */
[----:B------:R-:W1:Y:S03]  /*0f40*/  LDCU UR5, c[0x0][0x394] ;  /* 0x00007280ff0577ac */ /* 0x000e660008000800 */
[----:B------:R-:W2:Y:S01]  /*0f50*/  F2I.U32.TRUNC.NTZ R7, R6 ;  /* 0x0000000600077305 */ /* 0x000ea2000020f000 */
[----:B0-----:R-:W-:-:S04]  /*0f60*/  IADD3 R14, P0, PT, R11, UR8, RZ ;  /* 0x000000080b0e7c10 */ /* 0x001fc8000ff1e0ff */
[----:B------:R-:W-:-:S05]  /*0f70*/  IADD3.X R15, PT, PT, R10, UR9, RZ, P0, !PT ;  /* 0x000000090a0f7c10 */ /* 0x000fca00087fe4ff */
[----:B--2---:R0:W-:Y:S04]  /*0f80*/  STG.E.U8 desc[UR6][R14.64], R7 ;  /* 0x000000070e007986 */ /* 0x0041e8000c101106 */
[----:B------:R-:W1:Y:S01]  /*0f90*/  LDG.E.U8 R0, desc[UR6][R12.64+0x1] ;  /* 0x000001060c007981 */ /* 0x000e62000c1e1100 */
[----:B------:R-:W2:Y:S01]  /*0fa0*/  MUFU.RCP R10, R3 ;  /* 0x00000003000a7308 */ /* 0x000ea20000001000 */
[----:B------:R-:W-:Y:S01]  /*0fb0*/  BSSY.RECONVERGENT B2, `(.L_x_58) ;  /* 0x000000d000027945 */ /* 0x000fe20003800200 */
[----:B--2---:R-:W-:Y:S01]  /*0fc0*/  FFMA R9, -R3, R10, 1 ;  /* 0x3f80000003097423 */ /* 0x004fe2000000010a */
[----:B-1----:R-:W-:-:S05]  /*0fd0*/  VIADD R0, R0, -UR5 ;  /* 0x8000000500007c36 */ /* 0x002fca0008000000 */
        /* <DEDUP_REMOVED lines=10> */
.L_x_59:
[----:B------:R-:W-:Y:S05]  /*1080*/  BSYNC.RECONVERGENT B2 ;  /* 0x0000000000027941 */ /* 0x000fea0003800200 */
.L_x_58:
[----:B------:R-:W-:Y:S01]  /*1090*/  FADD R6, R2, R0 ;  /* 0x0000000002067221 */ /* 0x000fe20000000000 */
[----:B------:R-:W0:Y:S03]  /*10a0*/  LDCU UR5, c[0x0][0x394] ;  /* 0x00007280ff0577ac */ /* 0x000e260008000800 */
[----:B------:R-:W1:Y:S02]  /*10b0*/  F2I.U32.TRUNC.NTZ R7, R6 ;  /* 0x0000000600077305 */ /* 0x000e64000020f000 */
[----:B-1----:R1:W-:Y:S04]  /*10c0*/  STG.E.U8 desc[UR6][R14.64+0x1], R7 ;  /* 0x000001070e007986 */ /* 0x0023e8000c101106 */
[----:B------:R-:W0:Y:S02]  /*10d0*/  LDG.E.U8 R0, desc[UR6][R12.64+0x2] ;  /* 0x000002060c007981 */ /* 0x000e24000c1e1100 */
[----:B------:R-:W2:Y:S01]  /*10e0*/  MUFU.RCP R8, R3 ;  /* 0x0000000300087308 */ /* 0x000ea20000001000 */
[----:B------:R-:W-:Y:S01]  /*10f0*/  BSSY.RECONVERGENT B2, `(.L_x_60) ;  /* 0x000000d000027945 */ /* 0x000fe20003800200 */
[----:B--2---:R-:W-:Y:S01]  /*1100*/  FFMA R9, -R3, R8, 1 ;  /* 0x3f80000003097423 */ /* 0x004fe20000000108 */
[----:B0-----:R-:W-:-:S05]  /*1110*/  VIADD R0, R0, -UR5 ;  /* 0x8000000500007c36 */ /* 0x001fca0008000000 */
[----:B------:R-:W-:Y:S01]  /*1120*/  I2FP.F32.S32 R10, R0 ;  /* 0x00000000000a7245 */ /* 0x000fe20000201400 */
[----:B------:R-:W-:-:S03]  /*1130*/  FFMA R0, R8, R9, R8 ;  /* 0x0000000908007223 */ /* 0x000fc60000000008 */
[----:B------:R-:W0:Y:S01]  /*1140*/  FCHK P0, R10, R3 ;  /* 0x000000030a007302 */ /* 0x000e220000000000 */
[----:B------:R-:W-:-:S04]  /*1150*/  FFMA R8, R0, R10, RZ ;  /* 0x0000000a00087223 */ /* 0x000fc800000000ff */
[----:B------:R-:W-:-:S04]  /*1160*/  FFMA R9, -R3, R8, R10 ;  /* 0x0000000803097223 */ /* 0x000fc8000000010a */
[----:B------:R-:W-:Y:S01]  /*1170*/  FFMA R0, R0, R9, R8 ;  /* 0x0000000900007223 */ /* 0x000fe20000000008 */
[----:B01----:R-:W-:Y:S06]  /*1180*/  @!P0 BRA `(.L_x_61) ;  /* 0x00000000000c8947 */ /* 0x003fec0003800000 */
[----:B------:R-:W-:Y:S02]  /*1190*/  MOV R0, R10 ;  /* 0x0000000a00007202 */ /* 0x000fe40000000f00 */
[----:B------:R-:W-:-:S07]  /*11a0*/  MOV R6, 0x11c0 ;  /* 0x000011c000067802 */ /* 0x000fce0000000f00 */
[----:B------:R-:W-:Y:S05]  /*11b0*/  CALL.REL.NOINC `($__internal_1_$__cuda_sm3x_div_rn_noftz_f32_slowpath) ;  /* 0x0000000400bc7944 */ /* 0x000fea0003c00000 */
.L_x_61:
[----:B------:R-:W-:Y:S05]  /*11c0*/  BSYNC.RECONVERGENT B2 ;  /* 0x0000000000027941 */ /* 0x000fea0003800200 */
.L_x_60:
        /* <DEDUP_REMOVED lines=19> */
.L_x_63:
[----:B------:R-:W-:Y:S05]  /*1300*/  BSYNC.RECONVERGENT B2 ;  /* 0x0000000000027941 */ /* 0x000fea0003800200 */
.L_x_62:
[----:B------:R-:W-:Y:S01]  /*1310*/  FADD R0, R2, R0 ;  /* 0x0000000002007221 */ /* 0x000fe20000000000 */
[----:B------:R-:W-:-:S03]  /*1320*/  VIADD R4, R4, 0x4 ;  /* 0x0000000404047836 */ /* 0x000fc60000000000 */
[----:B------:R-:W0:Y:S02]  /*1330*/  F2I.U32.TRUNC.NTZ R7, R0 ;  /* 0x0000000000077305 */ /* 0x000e24000020f000 */
[----:B0-----:R0:W-:Y:S02]  /*1340*/  STG.E.U8 desc[UR6][R14.64+0x3], R7 ;  /* 0x000003070e007986 */ /* 0x0011e4000c101106 */
.L_x_55:
[----:B------:R-:W-:-:S13]  /*1350*/  ISETP.NE.AND P0, PT, RZ, UR4, PT ;  /* 0x00000004ff007c0c */ /* 0x000fda000bf05270 */
[----:B------:R-:W-:Y:S05]  /*1360*/  @!P0 EXIT ;  /* 0x000000000000894d */ /* 0x000fea0003800000 */
[----:B------:R-:W-:-:S09]  /*1370*/  UISETP.NE.AND UP0, UPT, UR4, 0x1, UPT ;  /* 0x000000010400788c */ /* 0x000fd2000bf05270 */
[----:B------:R-:W-:Y:S05]  /*1380*/  BRA.U !UP0, `(.L_x_64) ;  /* 0x0000000108c47547 */ /* 0x000fea000b800000 */
[----:B------:R-:W1:Y:S01]  /*1390*/  LDCU.64 UR4, c[0x0][0x380] ;  /* 0x00007000ff0477ac */ /* 0x000e620008000a00 */
[----:B---3--:R-:W-:-:S04]  /*13a0*/  IADD3 R10, PT, PT, R5, R4, RZ ;  /* 0x00000004050a7210 */ /* 0x008fc80007ffe0ff */
[----:B------:R-:W-:Y:S02]  /*13b0*/  SHF.R.S32.HI R11, RZ, 0x1f, R10 ;  /* 0x0000001fff0b7819 */ /* 0x000fe4000001140a */
[----:B-1----:R-:W-:Y:S01]  /*13c0*/  IADD3 R12, P0, PT, R10, UR4, RZ ;  /* 0x000000040a0c7c10 */ /* 0x002fe2000ff1e0ff */
[----:B------:R-:W1:Y:S03]  /*13d0*/  LDCU UR4, c[0x0][0x394] ;  /* 0x00007280ff0477ac */ /* 0x000e660008000800 */
        /* <DEDUP_REMOVED lines=16> */
.L_x_66:
[----:B------:R-:W-:Y:S05]  /*14e0*/  BSYNC.RECONVERGENT B2 ;  /* 0x0000000000027941 */ /* 0x000fea0003800200 */
.L_x_65:
[----:B------:R-:W0:Y:S01]  /*14f0*/  LDCU.64 UR4, c[0x0][0x3a0] ;  /* 0x00007400ff0477ac */ /* 0x000e220008000a00 */
[----:B------:R-:W-:-:S04]  /*1500*/  FADD R6, R2, R0 ;  /* 0x0000000002067221 */ /* 0x000fc80000000000 */
[----:B------:R-:W1:Y:S01]  /*1510*/  F2I.U32.TRUNC.NTZ R7, R6 ;  /* 0x0000000600077305 */ /* 0x000e62000020f000 */
[----:B0-----:R-:W-:Y:S01]  /*1520*/  IADD3 R10, P0, PT, R10, UR4, RZ ;  /* 0x000000040a0a7c10 */ /* 0x001fe2000ff1e0ff */
[----:B------:R-:W0:Y:S03]  /*1530*/  LDCU UR4, c[0x0][0x394] ;  /* 0x00007280ff0477ac */ /* 0x000e260008000800 */
[----:B------:R-:W-:-:S05]  /*1540*/  IADD3.X R11, PT, PT, R11, UR5, RZ, P0, !PT ;  /* 0x000000050b0b7c10 */ /* 0x000fca00087fe4ff */
[----:B-1----:R1:W-:Y:S04]  /*1550*/  STG.E.U8 desc[UR6][R10.64], R7 ;  /* 0x000000070a007986 */ /* 0x0023e8000c101106 */
[----:B------:R-:W0:Y:S01]  /*1560*/  LDG.E.U8 R12, desc[UR6][R12.64+0x1] ;  /* 0x000001060c0c7981 */ /* 0x000e22000c1e1100 */
        /* <DEDUP_REMOVED lines=14> */
.L_x_68:
[----:B------:R-:W-:Y:S05]  /*1650*/  BSYNC.RECONVERGENT B2 ;  /* 0x0000000000027941 */ /* 0x000fea0003800200 */
.L_x_67:
[----:B------:R-:W-:Y:S01]  /*1660*/  FADD R0, R2, R0 ;  /* 0x0000000002007221 */ /* 0x000fe20000000000 */
[----:B------:R-:W-:-:S03]  /*1670*/  VIADD R4, R4, 0x2 ;  /* 0x0000000204047836 */ /* 0x000fc60000000000 */
[----:B------:R-:W0:Y:S02]  /*1680*/  F2I.U32.TRUNC.NTZ R7, R0 ;  /* 0x0000000000077305 */ /* 0x000e24000020f000 */
[----:B0-----:R1:W-:Y:S02]  /*1690*/  STG.E.U8 desc[UR6][R10.64+0x1], R7 ;  /* 0x000001070a007986 */ /* 0x0013e4000c101106 */
.L_x_64:
[----:B------:R-:W2:Y:S02]  /*16a0*/  LDC R0, c[0x0][0x390] ;  /* 0x0000e400ff007b82 */ /* 0x000ea40000000800 */
[----:B--2---:R-:W-:-:S04]  /*16b0*/  LOP3.LUT R0, R0, 0x1, RZ, 0xc0, !PT ;  /* 0x0000000100007812 */ /* 0x004fc800078ec0ff */
[----:B------:R-:W-:-:S13]  /*16c0*/  ISETP.NE.U32.AND P0, PT, R0, 0x1, PT ;  /* 0x000000010000780c */ /* 0x000fda0003f05070 */
[----:B------:R-:W-:Y:S05]  /*16d0*/  @P0 EXIT ;  /* 0x000000000000094d */ /* 0x000fea0003800000 */
[----:B------:R-:W2:Y:S01]  /*16e0*/  LDCU.64 UR4, c[0x0][0x380] ;  /* 0x00007000ff0477ac */ /* 0x000ea20008000a00 */
[----:B------:R-:W-:-:S04]  /*16f0*/  IADD3 R5, PT, PT, R5, R4, RZ ;  /* 0x0000000405057210 */ /* 0x000fc80007ffe0ff */
[----:B------:R-:W-:Y:S02]  /*1700*/  SHF.R.S32.HI R4, RZ, 0x1f, R5 ;  /* 0x0000001fff047819 */ /* 0x000fe40000011405 */
[----:B--2---:R-:W-:Y:S01]  /*1710*/  IADD3 R6, P0, PT, R5, UR4, RZ ;  /* 0x0000000405067c10 */ /* 0x004fe2000ff1e0ff */
[----:B------:R-:W2:Y:S03]  /*1720*/  LDCU UR4, c[0x0][0x394] ;  /* 0x00007280ff0477ac */ /* 0x000ea60008000800 */
[----:B01-3--:R-:W-:-:S05]  /*1730*/  IADD3.X R7, PT, PT, R4, UR5, RZ, P0, !PT ;  /* 0x0000000504077c10 */ /* 0x00bfca00087fe4ff */
[----:B------:R-:W2:Y:S01]  /*1740*/  LDG.E.U8 R6, desc[UR6][R6.64] ;  /* 0x0000000606067981 */ /* 0x000ea2000c1e1100 */
[----:B------:R-:W0:Y:S01]  /*1750*/  MUFU.RCP R8, R3 ;  /* 0x0000000300087308 */ /* 0x000e220000001000 */
[----:B------:R-:W-:Y:S01]  /*1760*/  BSSY.RECONVERGENT B2, `(.L_x_69) ;  /* 0x000000d000027945 */ /* 0x000fe20003800200 */
[----:B0-----:R-:W-:Y:S01]  /*1770*/  FFMA R9, -R3, R8, 1 ;  /* 0x3f80000003097423 */ /* 0x001fe20000000108 */
[----:B--2---:R-:W-:-:S05]  /*1780*/  VIADD R0, R6, -UR4 ;  /* 0x8000000406007c36 */ /* 0x004fca0008000000 */
        /* <DEDUP_REMOVED lines=10> */
.L_x_70:
[----:B------:R-:W-:Y:S05]  /*1830*/  BSYNC.RECONVERGENT B2 ;  /* 0x0000000000027941 */ /* 0x000fea0003800200 */
.L_x_69:
[----:B------:R-:W0:Y:S01]  /*1840*/  LDCU.64 UR4, c[0x0][0x3a0] ;  /* 0x00007400ff0477ac */ /* 0x000e220008000a00 */
[----:B------:R-:W-:-:S04]  /*1850*/  FADD R0, R2, R0 ;  /* 0x0000000002007221 */ /* 0x000fc80000000000 */
[----:B------:R-:W1:Y:S01]  /*1860*/  F2I.U32.TRUNC.NTZ R7, R0 ;  /* 0x0000000000077305 */ /* 0x000e62000020f000 */
[----:B0-----:R-:W-:-:S04]  /*1870*/  IADD3 R2, P0, PT, R5, UR4, RZ ;  /* 0x0000000405027c10 */ /* 0x001fc8000ff1e0ff */
[----:B------:R-:W-:-:S05]  /*1880*/  IADD3.X R3, PT, PT, R4, UR5, RZ, P0, !PT ;  /* 0x0000000504037c10 */ /* 0x000fca00087fe4ff */
[----:B-1----:R-:W-:Y:S01]  /*1890*/  STG.E.U8 desc[UR6][R2.64], R7 ;  /* 0x0000000702007986 */ /* 0x002fe2000c101106 */
[----:B------:R-:W-:Y:S05]  /*18a0*/  EXIT ;  /* 0x000000000000794d */ /* 0x000fea0003800000 */
        .weak           $__internal_1_$__cuda_sm3x_div_rn_noftz_f32_slowpath
        .type           $__internal_1_$__cuda_sm3x_div_rn_noftz_f32_slowpath,@function
        .size           $__internal_1_$__cuda_sm3x_div_rn_noftz_f32_slowpath,(.L_x_84 - $__internal_1_$__cuda_sm3x_div_rn_noftz_f32_slowpath)
$__internal_1_$__cuda_sm3x_div_rn_noftz_f32_slowpath:
[--C-:B------:R-:W-:Y:S01]  /*18b0*/  SHF.R.U32.HI R7, RZ, 0x17, R3.reuse ;  /* 0x00000017ff077819 */ /* 0x100fe20000011603 */
[----:B------:R-:W-:Y:S01]  /*18c0*/  BSSY.RECONVERGENT B0, `(.L_x_71) ;  /* 0x0000063000007945 */ /* 0x000fe20003800200 */
[----:B------:R-:W-:Y:S01]  /*18d0*/  SHF.R.U32.HI R9, RZ, 0x17, R0 ;  /* 0x00000017ff097819 */ /* 0x000fe20000011600 */
[----:B------:R-:W-:Y:S01]  /*18e0*/  IMAD.MOV.U32 R21, RZ, RZ, R3 ;  /* 0x000000ffff157224 */ /* 0x000fe200078e0003 */
[----:B------:R-:W-:Y:S02]  /*18f0*/  LOP3.LUT R7, R7, 0xff, RZ, 0xc0, !PT ;  /* 0x000000ff07077812 */ /* 0x000fe400078ec0ff */
[----:B------:R-:W-:-:S03]  /*1900*/  LOP3.LUT R9, R9, 0xff, RZ, 0xc0, !PT ;  /* 0x000000ff09097812 */ /* 0x000fc600078ec0ff */
[----:B------:R-:W-:Y:S01]  /*1910*/  VIADD R18, R7, 0xffffffff ;  /* 0xffffffff07127836 */ /* 0x000fe20000000000 */
[----:B------:R-:W-:-:S04]  /*1920*/  IADD3 R19, PT, PT, R9, -0x1, RZ ;  /* 0xffffffff09137810 */ /* 0x000fc80007ffe0ff */
[----:B------:R-:W-:-:S04]  /*1930*/  ISETP.GT.U32.AND P0, PT, R18, 0xfd, PT ;  /* 0x000000fd1200780c */ /* 0x000fc80003f04070 */
[----:B------:R-:W-:-:S13]  /*1940*/  ISETP.GT.U32.OR P0, PT, R19, 0xfd, P0 ;  /* 0x000000fd1300780c */ /* 0x000fda0000704470 */
[----:B------:R-:W-:Y:S01]  /*1950*/  @!P0 MOV R8, RZ ;  /* 0x000000ff00088202 */ /* 0x000fe20000000f00 */
        /* <DEDUP_REMOVED lines=19> */
[----:B------:R-:W-:Y:S01]  /*1a90*/  @P0 IMAD.MOV.U32 R8, RZ, RZ, RZ ;  /* 0x000000ffff080224 */ /* 0x000fe200078e00ff */
[----:B------:R-:W-:Y:S01]  /*1aa0*/  @!P0 MOV R8, 0xffffffc0 ;  /* 0xffffffc000088802 */ /* 0x000fe20000000f00 */
[----:B------:R-:W-:Y:S01]  /*1ab0*/  @!P0 FFMA R0, R0, 1.84467440737095516160e+19, RZ ;  /* 0x5f80000000008823 */ /* 0x000fe200000000ff */
[----:B------:R-:W-:-:S03]  /*1ac0*/  @!P1 FFMA R21, R3, 1.84467440737095516160e+19, RZ ;  /* 0x5f80000003159823 */ /* 0x000fc600000000ff */
[----:B------:R-:W-:-:S07]  /*1ad0*/  @!P1 VIADD R8, R8, 0x40 ;  /* 0x0000004008089836 */ /* 0x000fce0000000000 */
.L_x_72:
[----:B------:R-:W-:Y:S01]  /*1ae0*/  LEA R18, R7, 0xc0800000, 0x17 ;  /* 0xc080000007127811 */ /* 0x000fe200078eb8ff */
[----:B------:R-:W-:Y:S01]  /*1af0*/  VIADD R9, R9, 0xffffff81 ;  /* 0xffffff8109097836 */ /* 0x000fe20000000000 */
[----:B------:R-:W-:Y:S02]  /*1b00*/  BSSY.RECONVERGENT B1, `(.L_x_77) ;  /* 0x0000035000017945 */ /* 0x000fe40003800200 */
[----:B------:R-:W-:Y:S01]  /*1b10*/  IADD3 R25, PT, PT, -R18, R21, RZ ;  /* 0x0000001512197210 */ /* 0x000fe20007ffe1ff */
[C---:B------:R-:W-:Y:S01]  /*1b20*/  IMAD R0, R9.reuse, -0x800000, R0 ;  /* 0xff80000009007824 */ /* 0x040fe200078e0200 */
[----:B------:R-:W-:Y:S02]  /*1b30*/  IADD3 R9, PT, PT, R9, 0x7f, -R7 ;  /* 0x0000007f09097810 */ /* 0x000fe40007ffe807 */
[----:B------:R-:W0:Y:S01]  /*1b40*/  MUFU.RCP R18, R25 ;  /* 0x0000001900127308 */ /* 0x000e220000001000 */
[----:B------:R-:W-:Y:S01]  /*1b50*/  FADD.FTZ R19, -R25, -RZ ;  /* 0x800000ff19137221 */ /* 0x000fe20000010100 */
[----:B------:R-:W-:-:S03]  /*1b60*/  IADD3 R9, PT, PT, R9, R8, RZ ;  /* 0x0000000809097210 */ /* 0x000fc60007ffe0ff */
        /* <DEDUP_REMOVED lines=9> */
[----:B------:R-:W-:-:S05]  /*1c00*/  IMAD.IADD R7, R8, 0x1, R9 ;  /* 0x0000000108077824 */ /* 0x000fca00078e0209 */
[----:B------:R-:W-:-:S04]  /*1c10*/  IADD3 R8, PT, PT, R7, -0x1, RZ ;  /* 0xffffffff07087810 */ /* 0x000fc80007ffe0ff */
        /* <DEDUP_REMOVED lines=10> */
[CCC-:B------:R-:W-:Y:S01]  /*1cc0*/  FFMA.RP R9, R21.reuse, R19.reuse, R24.reuse ;  /* 0x0000001315097223 */ /* 0x1c0fe20000008018 */
[----:B------:R-:W-:Y:S01]  /*1cd0*/  FFMA.RM R24, R21, R19, R24 ;  /* 0x0000001315187223 */ /* 0x000fe20000004018 */
[C---:B------:R-:W-:Y:S01]  /*1ce0*/  VIADD R18, R7.reuse, 0x20 ;  /* 0x0000002007127836 */ /* 0x040fe20000000000 */
[C---:B------:R-:W-:Y:S02]  /*1cf0*/  ISETP.NE.AND P3, PT, R7.reuse, RZ, PT ;  /* 0x000000ff0700720c */ /* 0x040fe40003f65270 */
[----:B------:R-:W-:Y:S02]  /*1d00*/  LOP3.LUT R8, R8, 0x7fffff, RZ, 0xc0, !PT ;  /* 0x007fffff08087812 */ /* 0x000fe400078ec0ff */
[----:B------:R-:W-:Y:S02]  /*1d10*/  ISETP.NE.AND P1, PT, R7, RZ, PT ;  /* 0x000000ff0700720c */ /* 0x000fe40003f25270 */
[----:B------:R-:W-:-:S02]  /*1d20*/  LOP3.LUT R19, R8, 0x800000, RZ, 0xfc, !PT ;  /* 0x0080000008137812 */ /* 0x000fc400078efcff */
[----:B------:R-:W-:Y:S02]  /*1d30*/  IADD3 R7, PT, PT, -R7, RZ, RZ ;  /* 0x000000ff07077210 */ /* 0x000fe40007ffe1ff */
[----:B------:R-:W-:Y:S02]  /*1d40*/  SHF.L.U32 R18, R19, R18, RZ ;  /* 0x0000001213127219 */ /* 0x000fe400000006ff */
[----:B------:R-:W-:Y:S02]  /*1d50*/  FSETP.NEU.FTZ.AND P0, PT, R9, R24, PT ;  /* 0x000000180900720b */ /* 0x000fe40003f1d000 */
[----:B------:R-:W-:Y:S02]  /*1d60*/  SEL R8, R7, RZ, P3 ;  /* 0x000000ff07087207 */ /* 0x000fe40001800000 */
[----:B------:R-:W-:Y:S02]  /*1d70*/  ISETP.NE.AND P1, PT, R18, RZ, P1 ;  /* 0x000000ff1200720c */ /* 0x000fe40000f25270 */
[----:B------:R-:W-:-:S02]  /*1d80*/  SHF.R.U32.HI R18, RZ, R8, R19 ;  /* 0x00000008ff127219 */ /* 0x000fc40000011613 */
[----:B------:R-:W-:Y:S02]  /*1d90*/  PLOP3.LUT P0, PT, P0, P1, PT, 0xf8, 0x8f ;  /* 0x00000000008f781c */ /* 0x000fe40000703f70 */
[----:B------:R-:W-:Y:S02]  /*1da0*/  SHF.R.U32.HI R8, RZ, 0x1, R18 ;  /* 0x00000001ff087819 */ /* 0x000fe40000011612 */
[----:B------:R-:W-:-:S04]  /*1db0*/  SEL R7, RZ, 0x1, !P0 ;  /* 0x00000001ff077807 */ /* 0x000fc80004000000 */
[----:B------:R-:W-:-:S04]  /*1dc0*/  LOP3.LUT R7, R7, 0x1, R8, 0xf8, !PT ;  /* 0x0000000107077812 */ /* 0x000fc800078ef808 */
[----:B------:R-:W-:-:S05]  /*1dd0*/  LOP3.LUT R7, R7, R18, RZ, 0xc0, !PT ;  /* 0x0000001207077212 */ /* 0x000fca00078ec0ff */
[----:B------:R-:W-:-:S05]  /*1de0*/  IMAD.IADD R7, R8, 0x1, R7 ;  /* 0x0000000108077824 */ /* 0x000fca00078e0207 */
[----:B------:R-:W-:Y:S01]  /*1df0*/  LOP3.LUT R0, R7, R0, RZ, 0xfc, !PT ;  /* 0x0000000007007212 */ /* 0x000fe200078efcff */
[----:B------:R-:W-:Y:S06]  /*1e00*/  BRA `(.L_x_80) ;  /* 0x0000000000107947 */ /* 0x000fec0003800000 */
.L_x_79:
[----:B------:R-:W-:-:S04]  /*1e10*/  LOP3.LUT R0, R0, 0x80000000, RZ, 0xc0, !PT ;  /* 0x8000000000007812 */ /* 0x000fc800078ec0ff */
[----:B------:R-:W-:Y:S01]  /*1e20*/  LOP3.LUT R0, R0, 0x7f800000, RZ, 0xfc, !PT ;  /* 0x7f80000000007812 */ /* 0x000fe200078efcff */
[----:B------:R-:W-:Y:S06]  /*1e30*/  BRA `(.L_x_80) ;  /* 0x0000000000047947 */ /* 0x000fec0003800000 */
.L_x_78:
[----:B------:R-:W-:-:S07]  /*1e40*/  LEA R0, R9, R0, 0x17 ;  /* 0x0000000009007211 */ /* 0x000fce00078eb8ff */
.L_x_80:
[----:B------:R-:W-:Y:S05]  /*1e50*/  BSYNC.RECONVERGENT B1 ;  /* 0x0000000000017941 */ /* 0x000fea0003800200 */
.L_x_77:
[----:B------:R-:W-:Y:S05]  /*1e60*/  BRA `(.L_x_81) ;  /* 0x0000000000207947 */ /* 0x000fea0003800000 */
.L_x_76:
[----:B------:R-:W-:-:S04]  /*1e70*/  LOP3.LUT R0, R21, 0x80000000, R0, 0x48, !PT ;  /* 0x8000000015007812 */ /* 0x000fc800078e4800 */
[----:B------:R-:W-:Y:S01]  /*1e80*/  LOP3.LUT R0, R0, 0x7f800000, RZ, 0xfc, !PT ;  /* 0x7f80000000007812 */ /* 0x000fe200078efcff */
[----:B------:R-:W-:Y:S06]  /*1e90*/  BRA `(.L_x_81) ;  /* 0x0000000000147947 */ /* 0x000fec0003800000 */
.L_x_75:
[----:B------:R-:W-:Y:S01]  /*1ea0*/  LOP3.LUT R0, R21, 0x80000000, R0, 0x48, !PT ;  /* 0x8000000015007812 */ /* 0x000fe200078e4800 */
[----:B------:R-:W-:Y:S06]  /*1eb0*/  BRA `(.L_x_81) ;  /* 0x00000000000c7947 */ /* 0x000fec0003800000 */
.L_x_74:
[----:B------:R-:W0:Y:S01]  /*1ec0*/  MUFU.RSQ R0, -QNAN ;  /* 0xffc0000000007908 */ /* 0x000e220000001400 */
[----:B------:R-:W-:Y:S05]  /*1ed0*/  BRA `(.L_x_81) ;  /* 0x0000000000047947 */ /* 0x000fea0003800000 */
.L_x_73:
[----:B------:R-:W-:-:S07]  /*1ee0*/  FADD.FTZ R0, R0, R3 ;  /* 0x0000000300007221 */ /* 0x000fce0000010000 */
.L_x_81:
[----:B------:R-:W-:Y:S05]  /*1ef0*/  BSYNC.RECONVERGENT B0 ;  /* 0x0000000000007941 */ /* 0x000fea0003800200 */
.L_x_71:
[----:B------:R-:W-:-:S04]  /*1f00*/  IMAD.MOV.U32 R7, RZ, RZ, 0x0 ;  /* 0x00000000ff077424 */ /* 0x000fc800078e00ff */
[----:B0-----:R-:W-:Y:S05]  /*1f10*/  RET.REL.NODEC R6 `(_Z19haze_removal_kernelPKhiiiiS0_Ph) ;  /* 0xffffffe006387950 */ /* 0x001fea0003c3ffff */
.L_x_82:
        /* <DEDUP_REMOVED lines=14> */
.L_x_84:


//--------------------- .nv.shared.reserved.0     --------------------------
	.section	.nv.shared.reserved.0,"aw",@nobits
	.weak		__nv_reservedSMEM_offset_0_alias
	.size		__nv_reservedSMEM_offset_0_alias, 0, 64
	.other		__nv_reservedSMEM_offset_0_alias,@"STO_CUDA_RESERVED_SHARED STV_DEFAULT"
__nv_reservedSMEM_offset_0_alias:
	.zero		0
	.zero		64


//--------------------- .nv.shared._Z12findMaxValuePKhPKiiiPf --------------------------
	.section	.nv.shared._Z12findMaxValuePKhPKiiiPf,"aw",@nobits
	.sectionflags	@""
	.align	4
.nv.shared._Z12findMaxValuePKhPKiiiPf:
	.zero		2048


//--------------------- .nv.constant0._Z8padImagePhS_iii --------------------------
	.section	.nv.constant0._Z8padImagePhS_iii,"a",@progbits
	.sectionflags	@""
	.align	4
.nv.constant0._Z8padImagePhS_iii:
	.zero		924


//--------------------- .nv.constant0._Z17min_filter_kernelPhS_iii --------------------------
	.section	.nv.constant0._Z17min_filter_kernelPhS_iii,"a",@progbits
	.sectionflags	@""
	.align	4
.nv.constant0._Z17min_filter_kernelPhS_iii:
	.zero		924


//--------------------- .nv.constant0._Z18min_channel_kernelPhS_iii --------------------------
	.section	.nv.constant0._Z18min_channel_kernelPhS_iii,"a",@progbits
	.sectionflags	@""
	.align	4
.nv.constant0._Z18min_channel_kernelPhS_iii:
	.zero		924


//--------------------- .nv.constant0._Z12findMaxValuePKhPKiiiPf --------------------------
	.section	.nv.constant0._Z12findMaxValuePKhPKiiiPf,"a",@progbits
	.sectionflags	@""
	.align	4
.nv.constant0._Z12findMaxValuePKhPKiiiPf:
	.zero		928


//--------------------- .nv.constant0._Z24sortIndicesByDarkChannelPKhPiii --------------------------
	.section	.nv.constant0._Z24sortIndicesByDarkChannelPKhPiii,"a",@progbits
	.sectionflags	@""
	.align	4
.nv.constant0._Z24sortIndicesByDarkChannelPKhPiii:
	.zero		920


//--------------------- .nv.constant0._Z19calculate_tx_kerneliiifPhS_ --------------------------
	.section	.nv.constant0._Z19calculate_tx_kerneliiifPhS_,"a",@progbits
	.sectionflags	@""
	.align	4
.nv.constant0._Z19calculate_tx_kerneliiifPhS_:
	.zero		928


//--------------------- .nv.constant0._Z19haze_removal_kernelPKhiiiiS0_Ph --------------------------
	.section	.nv.constant0._Z19haze_removal_kernelPKhiiiiS0_Ph,"a",@progbits
	.sectionflags	@""
	.align	4
.nv.constant0._Z19haze_removal_kernelPKhiiiiS0_Ph:
	.zero		936


//--------------------- SYMBOLS --------------------------

	.type		.nv.reservedSmem.offset0,@object
	.size		.nv.reservedSmem.offset0,0x4
	.type		.nv.reservedSmem.cap,@object
	.size		.nv.reservedSmem.cap,0x4
